// auto-generated by cutlass_sweep.gemm — config: {"arch": "sm_100", "cluster_m": 1, "cluster_n": 1, "dtype": "int8", "stages": 5, "tile_k": 32, "tile_m": 128, "tile_n": 128}
#include "cutlass/cutlass.h"
#include "cutlass/gemm/collective/collective_builder.hpp"
#include "cutlass/gemm/device/gemm_universal_adapter.h"
#include "cutlass/gemm/kernel/gemm_universal.hpp"
#include "cutlass/epilogue/collective/collective_builder.hpp"

using ElemA = int8_t;
using ElemB = int8_t;
using ElemCD = int8_t;
using Acc  = int32_t;
using TileShape    = cute::Shape<cute::_128, cute::_128, cute::_32>;
using ClusterShape = cute::Shape<cute::_1, cute::_1, cute::_1>;

using CollectiveEpilogue = typename cutlass::epilogue::collective::CollectiveBuilder<
    cutlass::arch::Sm100, cutlass::arch::OpClassTensorOp,
    TileShape, ClusterShape,
    cutlass::epilogue::collective::EpilogueTileAuto,
    Acc, Acc,
    ElemCD, cutlass::layout::RowMajor, 128 / cutlass::sizeof_bits<ElemCD>::value,
    ElemCD, cutlass::layout::RowMajor, 128 / cutlass::sizeof_bits<ElemCD>::value,
    cutlass::epilogue::collective::EpilogueScheduleAuto
  >::CollectiveOp;

using CollectiveMainloop = typename cutlass::gemm::collective::CollectiveBuilder<
    cutlass::arch::Sm100, cutlass::arch::OpClassTensorOp,
    ElemA, cutlass::layout::RowMajor, 128 / cutlass::sizeof_bits<ElemA>::value,
    ElemB, cutlass::layout::ColumnMajor, 128 / cutlass::sizeof_bits<ElemB>::value,
    Acc,
    TileShape, ClusterShape,
    cutlass::gemm::collective::StageCount<5>,
    cutlass::gemm::collective::KernelScheduleAuto
  >::CollectiveOp;

using GemmKernel = cutlass::gemm::kernel::GemmUniversal<
    cute::Shape<int,int,int,int>,
    CollectiveMainloop,
    CollectiveEpilogue
>;
using Gemm = cutlass::gemm::device::GemmUniversalAdapter<GemmKernel>;

// Force the device kernel symbol into the cubin without needing a host main.
auto* _anchor = &cutlass::device_kernel<GemmKernel>;


// ===== COMPILED SASS (sm_100a) =====

	.target	sm_100a

	.elftype	@"ET_EXEC"


//--------------------- .note.nv.tkinfo           --------------------------
	.section	.note.nv.tkinfo,"",@"SHT_NOTE"
	.sectionflags	@"SHF_NOTE_NV_TKINFO"
	.tkinfo
        /*0018*/ 	.word	0x00000002
        /*0030*/ 	.string	""
        /*0030*/ 	.string	"ptxas"
        /*0030*/ 	.string	"Cuda compilation tools, release 13.0, V13.0.88"
        /*0030*/ 	.string	"Build cuda_13.0.r13.0/compiler.36424714_0"
        /*0030*/ 	.string	"-arch sm_100a -m 64 "



//--------------------- .note.nv.cuinfo           --------------------------
	.section	.note.nv.cuinfo,"",@"SHT_NOTE"
	.sectionflags	@"SHF_NOTE_NV_CUINFO"
        /*0018*/ 	.short	0x0002
        /*001a*/ 	.short	0x0064
        /*001c*/ 	.short	0x0082
	.zero		2


//--------------------- .nv.info                  --------------------------
	.section	.nv.info,"",@"SHT_CUDA_INFO"
	.align	4


	//----- nvinfo : EIATTR_REGCOUNT
	.align		4
        /*0000*/ 	.byte	0x04, 0x2f
        /*0002*/ 	.short	(.L_19 - .L_18)
	.align		4
.L_18:
        /*0004*/ 	.word	index@(_ZN7cutlass13device_kernelINS_4gemm6kernel13GemmUniversalIN4cute5tupleIJiiiiEEENS1_10collective13CollectiveMmaINS1_35MainloopSm100TmaUmmaWarpSpecializedILi5ELi2ELi4ENS5_IJNS4_1CILi1EEESB_SB_EEEEENS5_IJNSA_ILi128EEESE_NSA_ILi32EEEEEEaNS5_IJlSB_lEEEaSH_NS4_8TiledMMAINS4_8MMA_AtomIJNS4_15SM100_MMA_S8_SSIaaiLi128ELi128ELNS4_4UMMA5MajorE0ELSM_0ELNSL_8SaturateE0EEEEEENS4_6LayoutISC_NS5_IJNSA_ILi0EEESR_SR_EEEEENS5_IJNS4_10UnderscoreESU_SU_EEEEENS4_13SM90_TMA_LOADENS4_14ComposedLayoutINS4_7SwizzleILi1ELi4ELi3EEENS4_18smem_ptr_flag_bitsILi8EEENSQ_INS5_IJNSA_ILi8EEESF_EEENS5_IJSF_SB_EEEEEEEvNS4_8identityESX_S17_vS18_EENS_8epilogue10collective18CollectiveEpilogueINS1A_23Sm100TmaWarpSpecializedILi2ELi2ELi64ELb0ELb0EEEJSG_NS5_IJNSQ_ISE_SB_EENSQ_INSA_ILi64EEESB_EEEEEaSH_aSH_NS1A_6fusion15FusionCallbacksIS1E_NS1J_17LinearCombinationIaiaiLNS_15FloatRoundStyleE2EEESG_S1I_JEEENS4_5SM1004TMEM4LOAD26SM100_TMEM_LOAD_32dp32b64xESX_NSY_INSZ_ILi2ELi4ELi3EEES12_NSQ_INS5_IJS13_S1G_EEENS5_IJS1G_SB_EEEEEEENS4_39AutoVectorizingCopyWithAssumedAlignmentILi128EEENS4_14SM90_TMA_STOREES1X_S1Z_S1Z_EEEvvEEEEvNT_6ParamsE)
        /*0008*/ 	.word	0x000000af


	//----- nvinfo : EIATTR_FRAME_SIZE
	.align		4
.L_19:
        /*000c*/ 	.byte	0x04, 0x11
        /*000e*/ 	.short	(.L_21 - .L_20)
	.align		4
.L_20:
        /*0010*/ 	.word	index@($__internal_2_$__cuda_sm10x_tcgen05_guardrail_trap_unallocated_columns_being_dealloced)
        /*0014*/ 	.word	0x00000000


	//----- nvinfo : EIATTR_FRAME_SIZE
	.align		4
.L_21:
        /*0018*/ 	.byte	0x04, 0x11
        /*001a*/ 	.short	(.L_23 - .L_22)
	.align		4
.L_22:
        /*001c*/ 	.word	index@($__internal_1_$__cuda_sm10x_tcgen05_guardrail_trap_phase_invalid_during_alloc)
        /*0020*/ 	.word	0x00000000


	//----- nvinfo : EIATTR_FRAME_SIZE
	.align		4
.L_23:
        /*0024*/ 	.byte	0x04, 0x11
        /*0026*/ 	.short	(.L_25 - .L_24)
	.align		4
.L_24:
        /*0028*/ 	.word	index@($__internal_0_$__cuda_sm10x_tcgen05_guardrail_trap_col_being_dealloced_not_returned_by_alloc)
        /*002c*/ 	.word	0x00000000


	//----- nvinfo : EIATTR_FRAME_SIZE
	.align		4
.L_25:
        /*0030*/ 	.byte	0x04, 0x11
        /*0032*/ 	.short	(.L_27 - .L_26)
	.align		4
.L_26:
        /*0034*/ 	.word	index@(_ZN7cutlass13device_kernelINS_4gemm6kernel13GemmUniversalIN4cute5tupleIJiiiiEEENS1_10collective13CollectiveMmaINS1_35MainloopSm100TmaUmmaWarpSpecializedILi5ELi2ELi4ENS5_IJNS4_1CILi1EEESB_SB_EEEEENS5_IJNSA_ILi128EEESE_NSA_ILi32EEEEEEaNS5_IJlSB_lEEEaSH_NS4_8TiledMMAINS4_8MMA_AtomIJNS4_15SM100_MMA_S8_SSIaaiLi128ELi128ELNS4_4UMMA5MajorE0ELSM_0ELNSL_8SaturateE0EEEEEENS4_6LayoutISC_NS5_IJNSA_ILi0EEESR_SR_EEEEENS5_IJNS4_10UnderscoreESU_SU_EEEEENS4_13SM90_TMA_LOADENS4_14ComposedLayoutINS4_7SwizzleILi1ELi4ELi3EEENS4_18smem_ptr_flag_bitsILi8EEENSQ_INS5_IJNSA_ILi8EEESF_EEENS5_IJSF_SB_EEEEEEEvNS4_8identityESX_S17_vS18_EENS_8epilogue10collective18CollectiveEpilogueINS1A_23Sm100TmaWarpSpecializedILi2ELi2ELi64ELb0ELb0EEEJSG_NS5_IJNSQ_ISE_SB_EENSQ_INSA_ILi64EEESB_EEEEEaSH_aSH_NS1A_6fusion15FusionCallbacksIS1E_NS1J_17LinearCombinationIaiaiLNS_15FloatRoundStyleE2EEESG_S1I_JEEENS4_5SM1004TMEM4LOAD26SM100_TMEM_LOAD_32dp32b64xESX_NSY_INSZ_ILi2ELi4ELi3EEES12_NSQ_INS5_IJS13_S1G_EEENS5_IJS1G_SB_EEEEEEENS4_39AutoVectorizingCopyWithAssumedAlignmentILi128EEENS4_14SM90_TMA_STOREES1X_S1Z_S1Z_EEEvvEEEEvNT_6ParamsE)
        /*0038*/ 	.word	0x00000000


	//----- nvinfo : EIATTR_MIN_STACK_SIZE
	.align		4
.L_27:
        /*003c*/ 	.byte	0x04, 0x12
        /*003e*/ 	.short	(.L_29 - .L_28)
	.align		4
.L_28:
        /*0040*/ 	.word	index@(_ZN7cutlass13device_kernelINS_4gemm6kernel13GemmUniversalIN4cute5tupleIJiiiiEEENS1_10collective13CollectiveMmaINS1_35MainloopSm100TmaUmmaWarpSpecializedILi5ELi2ELi4ENS5_IJNS4_1CILi1EEESB_SB_EEEEENS5_IJNSA_ILi128EEESE_NSA_ILi32EEEEEEaNS5_IJlSB_lEEEaSH_NS4_8TiledMMAINS4_8MMA_AtomIJNS4_15SM100_MMA_S8_SSIaaiLi128ELi128ELNS4_4UMMA5MajorE0ELSM_0ELNSL_8SaturateE0EEEEEENS4_6LayoutISC_NS5_IJNSA_ILi0EEESR_SR_EEEEENS5_IJNS4_10UnderscoreESU_SU_EEEEENS4_13SM90_TMA_LOADENS4_14ComposedLayoutINS4_7SwizzleILi1ELi4ELi3EEENS4_18smem_ptr_flag_bitsILi8EEENSQ_INS5_IJNSA_ILi8EEESF_EEENS5_IJSF_SB_EEEEEEEvNS4_8identityESX_S17_vS18_EENS_8epilogue10collective18CollectiveEpilogueINS1A_23Sm100TmaWarpSpecializedILi2ELi2ELi64ELb0ELb0EEEJSG_NS5_IJNSQ_ISE_SB_EENSQ_INSA_ILi64EEESB_EEEEEaSH_aSH_NS1A_6fusion15FusionCallbacksIS1E_NS1J_17LinearCombinationIaiaiLNS_15FloatRoundStyleE2EEESG_S1I_JEEENS4_5SM1004TMEM4LOAD26SM100_TMEM_LOAD_32dp32b64xESX_NSY_INSZ_ILi2ELi4ELi3EEES12_NSQ_INS5_IJS13_S1G_EEENS5_IJS1G_SB_EEEEEEENS4_39AutoVectorizingCopyWithAssumedAlignmentILi128EEENS4_14SM90_TMA_STOREES1X_S1Z_S1Z_EEEvvEEEEvNT_6ParamsE)
        /*0044*/ 	.word	0x00000000
.L_29:


//--------------------- .nv.compat                --------------------------
	.section	.nv.compat,"",@"SHT_CUDA_COMPAT_INFO"
	.align	4
        /*0000*/ 	.byte	0x02, 0x09, 0x01, 0x00, 0x02, 0x02, 0x03, 0x00, 0x02, 0x05, 0x06, 0x00, 0x03, 0x07, 0x01, 0x01
        /*0010*/ 	.byte	0x02, 0x03, 0x01, 0x00, 0x02, 0x06, 0x01, 0x00, 0x04, 0x0b, 0x08, 0x00, 0x01, 0x00, 0x00, 0x00
        /*0020*/ 	.byte	0x00, 0x00, 0x00, 0x00


//--------------------- .nv.info._ZN7cutlass13device_kernelINS_4gemm6kernel13GemmUniversalIN4cute5tupleIJiiiiEEENS1_10collective13CollectiveMmaINS1_35MainloopSm100TmaUmmaWarpSpecializedILi5ELi2ELi4ENS5_IJNS4_1CILi1EEESB_SB_EEEEENS5_IJNSA_ILi128EEESE_NSA_ILi32EEEEEEaNS5_IJlSB_lEEEaSH_NS4_8TiledMMAINS4_8MMA_AtomIJNS4_15SM100_MMA_S8_SSIaaiLi128ELi128ELNS4_4UMMA5MajorE0ELSM_0ELNSL_8SaturateE0EEEEEENS4_6LayoutISC_NS5_IJNSA_ILi0EEESR_SR_EEEEENS5_IJNS4_10UnderscoreESU_SU_EEEEENS4_13SM90_TMA_LOADENS4_14ComposedLayoutINS4_7SwizzleILi1ELi4ELi3EEENS4_18smem_ptr_flag_bitsILi8EEENSQ_INS5_IJNSA_ILi8EEESF_EEENS5_IJSF_SB_EEEEEEEvNS4_8identityESX_S17_vS18_EENS_8epilogue10collective18CollectiveEpilogueINS1A_23Sm100TmaWarpSpecializedILi2ELi2ELi64ELb0ELb0EEEJSG_NS5_IJNSQ_ISE_SB_EENSQ_INSA_ILi64EEESB_EEEEEaSH_aSH_NS1A_6fusion15FusionCallbacksIS1E_NS1J_17LinearCombinationIaiaiLNS_15FloatRoundStyleE2EEESG_S1I_JEEENS4_5SM1004TMEM4LOAD26SM100_TMEM_LOAD_32dp32b64xESX_NSY_INSZ_ILi2ELi4ELi3EEES12_NSQ_INS5_IJS13_S1G_EEENS5_IJS1G_SB_EEEEEEENS4_39AutoVectorizingCopyWithAssumedAlignmentILi128EEENS4_14SM90_TMA_STOREES1X_S1Z_S1Z_EEEvvEEEEvNT_6ParamsE --------------------------
	.section	.nv.info._ZN7cutlass13device_kernelINS_4gemm6kernel13GemmUniversalIN4cute5tupleIJiiiiEEENS1_10collective13CollectiveMmaINS1_35MainloopSm100TmaUmmaWarpSpecializedILi5ELi2ELi4ENS5_IJNS4_1CILi1EEESB_SB_EEEEENS5_IJNSA_ILi128EEESE_NSA_ILi32EEEEEEaNS5_IJlSB_lEEEaSH_NS4_8TiledMMAINS4_8MMA_AtomIJNS4_15SM100_MMA_S8_SSIaaiLi128ELi128ELNS4_4UMMA5MajorE0ELSM_0ELNSL_8SaturateE0EEEEEENS4_6LayoutISC_NS5_IJNSA_ILi0EEESR_SR_EEEEENS5_IJNS4_10UnderscoreESU_SU_EEEEENS4_13SM90_TMA_LOADENS4_14ComposedLayoutINS4_7SwizzleILi1ELi4ELi3EEENS4_18smem_ptr_flag_bitsILi8EEENSQ_INS5_IJNSA_ILi8EEESF_EEENS5_IJSF_SB_EEEEEEEvNS4_8identityESX_S17_vS18_EENS_8epilogue10collective18CollectiveEpilogueINS1A_23Sm100TmaWarpSpecializedILi2ELi2ELi64ELb0ELb0EEEJSG_NS5_IJNSQ_ISE_SB_EENSQ_INSA_ILi64EEESB_EEEEEaSH_aSH_NS1A_6fusion15FusionCallbacksIS1E_NS1J_17LinearCombinationIaiaiLNS_15FloatRoundStyleE2EEESG_S1I_JEEENS4_5SM1004TMEM4LOAD26SM100_TMEM_LOAD_32dp32b64xESX_NSY_INSZ_ILi2ELi4ELi3EEES12_NSQ_INS5_IJS13_S1G_EEENS5_IJS1G_SB_EEEEEEENS4_39AutoVectorizingCopyWithAssumedAlignmentILi128EEENS4_14SM90_TMA_STOREES1X_S1Z_S1Z_EEEvvEEEEvNT_6ParamsE,"",@"SHT_CUDA_INFO"
	.sectionflags	@""
	.align	4


	//----- nvinfo : EIATTR_CUDA_API_VERSION
	.align		4
        /*0000*/ 	.byte	0x04, 0x37
        /*0002*/ 	.short	(.L_31 - .L_30)
.L_30:
        /*0004*/ 	.word	0x00000082


	//----- nvinfo : EIATTR_KPARAM_INFO
	.align		4
.L_31:
        /*0008*/ 	.byte	0x04, 0x17
        /*000a*/ 	.short	(.L_33 - .L_32)
.L_32:
        /*000c*/ 	.word	0x00000000
        /*0010*/ 	.short	0x0000
        /*0012*/ 	.short	0x0000
        /*0014*/ 	.byte	0x00, 0xf0, 0x01, 0x20


	//----- nvinfo : EIATTR_AT_ENTRY_FRAGMENTS
	.align		4
.L_33:
        /*0018*/ 	.byte	0x04, 0x4f
        /*001a*/ 	.short	(.L_35 - .L_34)


	//   ....[0]....
.L_34:
        /*001c*/ 	.word	0x00000006


	//----- nvinfo : EIATTR_RESERVED_SMEM_USED
	.align		4
.L_35:
        /*0020*/ 	.byte	0x01, 0x41
	.zero		2


	//----- nvinfo : EIATTR_SPARSE_MMA_MASK
	.align		4
        /*0024*/ 	.byte	0x03, 0x50
        /*0026*/ 	.short	0x0000


	//----- nvinfo : EIATTR_TCGEN05_1CTA_USED
	.align		4
        /*0028*/ 	.byte	0x01, 0x51
	.zero		2


	//----- nvinfo : EIATTR_MAXREG_COUNT
	.align		4
        /*002c*/ 	.byte	0x03, 0x1b
        /*002e*/ 	.short	0x00ff


	//----- nvinfo : EIATTR_NUM_BARRIERS
	.align		4
        /*0030*/ 	.byte	0x02, 0x4c
        /*0032*/ 	.byte	0x07
	.zero		1


	//----- nvinfo : EIATTR_EXTERNS
	.align		4
        /*0034*/ 	.byte	0x04, 0x0f
        /*0036*/ 	.short	(.L_37 - .L_36)


	//   ....[0]....
	.align		4
.L_36:
        /*0038*/ 	.word	index@(__assertfail)


	//----- nvinfo : EIATTR_MERCURY_ISA_VERSION
	.align		4
.L_37:
        /*003c*/ 	.byte	0x03, 0x5f
        /*003e*/ 	.short	0x0101


	//----- nvinfo : EIATTR_INT_WARP_WIDE_INSTR_OFFSETS
	.align		4
        /*0040*/ 	.byte	0x04, 0x31
        /*0042*/ 	.short	(.L_39 - .L_38)


	//   ....[0]....
.L_38:
        /*0044*/ 	.word	0x00001db0


	//   ....[1]....
        /*0048*/ 	.word	0x00003740


	//   ....[2]....
        /*004c*/ 	.word	0x00003760


	//   ....[3]....
        /*0050*/ 	.word	0x00003790


	//   ....[4]....
        /*0054*/ 	.word	0x000040c0


	//   ....[5]....
        /*0058*/ 	.word	0x00004130


	//   ....[6]....
        /*005c*/ 	.word	0x00004310


	//   ....[7]....
        /*0060*/ 	.word	0x00004470


	//----- nvinfo : EIATTR_COOP_GROUP_MASK_REGIDS
	.align		4
.L_39:
        /*0064*/ 	.byte	0x04, 0x29
        /*0066*/ 	.short	(.L_41 - .L_40)


	//   ....[0]....
.L_40:
        /*0068*/ 	.word	0xffffffff


	//   ....[1]....
        /*006c*/ 	.word	0xffffffff


	//   ....[2]....
        /*0070*/ 	.word	0xffffffff


	//   ....[3]....
        /*0074*/ 	.word	0xffffffff


	//   ....[4]....
        /*0078*/ 	.word	0xffffffff


	//   ....[5]....
        /*007c*/ 	.word	0xffffffff


	//   ....[6]....
        /*0080*/ 	.word	0xffffffff


	//   ....[7]....
        /*0084*/ 	.word	0xffffffff


	//   ....[8]....
        /*0088*/ 	.word	0xffffffff


	//   ....[9]....
        /*008c*/ 	.word	0xffffffff


	//   ....[10]....
        /*0090*/ 	.word	0xffffffff


	//   ....[11]....
        /*0094*/ 	.word	0xffffffff


	//   ....[12]....
        /*0098*/ 	.word	0xffffffff


	//----- nvinfo : EIATTR_COOP_GROUP_INSTR_OFFSETS
	.align		4
.L_41:
        /*009c*/ 	.byte	0x04, 0x28
        /*009e*/ 	.short	(.L_43 - .L_42)


	//   ....[0]....
.L_42:
        /*00a0*/ 	.word	0x00000090


	//   ....[1]....
        /*00a4*/ 	.word	0x000004d0


	//   ....[2]....
        /*00a8*/ 	.word	0x00000660


	//   ....[3]....
        /*00ac*/ 	.word	0x000007c0


	//   ....[4]....
        /*00b0*/ 	.word	0x000008c0


	//   ....[5]....
        /*00b4*/ 	.word	0x00000a30


	//   ....[6]....
        /*00b8*/ 	.word	0x00000bd0


	//   ....[7]....
        /*00bc*/ 	.word	0x00001c90


	//   ....[8]....
        /*00c0*/ 	.word	0x00002b00


	//   ....[9]....
        /*00c4*/ 	.word	0x00002d10


	//   ....[10]....
        /*00c8*/ 	.word	0x00002d40


	//   ....[11]....
        /*00cc*/ 	.word	0x00003620


	//   ....[12]....
        /*00d0*/ 	.word	0x00003850


	//----- nvinfo : EIATTR_VRC_CTA_INIT_COUNT
	.align		4
.L_43:
        /*00d4*/ 	.byte	0x02, 0x4a
        /*00d6*/ 	.byte	0x80
	.zero		1


	//----- nvinfo : EIATTR_SYSCALL_OFFSETS
	.align		4
        /*00d8*/ 	.byte	0x04, 0x46
        /*00da*/ 	.short	(.L_45 - .L_44)


	//   ....[0]....
.L_44:
        /*00dc*/ 	.word	0x00004eb0


	//   ....[1]....
        /*00e0*/ 	.word	0x00004ff0


	//   ....[2]....
        /*00e4*/ 	.word	0x00005850


	//   ....[3]....
        /*00e8*/ 	.word	0x00006e50


	//----- nvinfo : EIATTR_MBARRIER_INSTR_OFFSETS
	.align		4
.L_45:
        /*00ec*/ 	.byte	0x04, 0x39
        /*00ee*/ 	.short	(.L_47 - .L_46)


	//   ....[0]....
.L_46:
        /*00f0*/ 	.word	0x000005b0
        /*00f4*/ 	.word	0x000000ff
        /*00f8*/ 	.word	0x00000000
        /*00fc*/ 	.short	0x0100
        /*00fe*/ 	.byte	0x05
	.zero		1


	//   ....[1]....
        /*0100*/ 	.word	0x000005c0
        /*0104*/ 	.word	0x000000ff
        /*0108*/ 	.word	0x00000028
        /*010c*/ 	.short	0x0100
        /*010e*/ 	.byte	0x05
	.zero		1


	//   ....[2]....
        /*0110*/ 	.word	0x000005d0
        /*0114*/ 	.word	0x000000ff
        /*0118*/ 	.word	0x00000008
        /*011c*/ 	.short	0x0100
        /*011e*/ 	.byte	0x05
	.zero		1


	//   ....[3]....
        /*0120*/ 	.word	0x000005e0
        /*0124*/ 	.word	0x000000ff
        /*0128*/ 	.word	0x00000030
        /*012c*/ 	.short	0x0100
        /*012e*/ 	.byte	0x05
	.zero		1


	//   ....[4]....
        /*0130*/ 	.word	0x000005f0
        /*0134*/ 	.word	0x000000ff
        /*0138*/ 	.word	0x00000010
        /*013c*/ 	.short	0x0100
        /*013e*/ 	.byte	0x05
	.zero		1


	//   ....[5]....
        /*0140*/ 	.word	0x00000600
        /*0144*/ 	.word	0x000000ff
        /*0148*/ 	.word	0x00000038
        /*014c*/ 	.short	0x0100
        /*014e*/ 	.byte	0x05
	.zero		1


	//   ....[6]....
        /*0150*/ 	.word	0x00000610
        /*0154*/ 	.word	0x000000ff
        /*0158*/ 	.word	0x00000018
        /*015c*/ 	.short	0x0100
        /*015e*/ 	.byte	0x05
	.zero		1


	//   ....[7]....
        /*0160*/ 	.word	0x00000620
        /*0164*/ 	.word	0x000000ff
        /*0168*/ 	.word	0x00000040
        /*016c*/ 	.short	0x0100
        /*016e*/ 	.byte	0x05
	.zero		1


	//   ....[8]....
        /*0170*/ 	.word	0x00000630
        /*0174*/ 	.word	0x000000ff
        /*0178*/ 	.word	0x00000020
        /*017c*/ 	.short	0x0100
        /*017e*/ 	.byte	0x05
	.zero		1


	//   ....[9]....
        /*0180*/ 	.word	0x00000640
        /*0184*/ 	.word	0x000000ff
        /*0188*/ 	.word	0x00000048
        /*018c*/ 	.short	0x0100
        /*018e*/ 	.byte	0x05
	.zero		1


	//   ....[10]....
        /*0190*/ 	.word	0x00000770
        /*0194*/ 	.word	0x000000ff
        /*0198*/ 	.word	0x00000050
        /*019c*/ 	.short	0x0100
        /*019e*/ 	.byte	0x07
	.zero		1


	//   ....[11]....
        /*01a0*/ 	.word	0x00000780
        /*01a4*/ 	.word	0x000000ff
        /*01a8*/ 	.word	0x00000060
        /*01ac*/ 	.short	0x0100
        /*01ae*/ 	.byte	0x07
	.zero		1


	//   ....[12]....
        /*01b0*/ 	.word	0x00000790
        /*01b4*/ 	.word	0x000000ff
        /*01b8*/ 	.word	0x00000058
        /*01bc*/ 	.short	0x0100
        /*01be*/ 	.byte	0x07
	.zero		1


	//   ....[13]....
        /*01c0*/ 	.word	0x000007a0
        /*01c4*/ 	.word	0x000000ff
        /*01c8*/ 	.word	0x00000068
        /*01cc*/ 	.short	0x0100
        /*01ce*/ 	.byte	0x07
	.zero		1


	//   ....[14]....
        /*01d0*/ 	.word	0x00000890
        /*01d4*/ 	.word	0x000000ff
        /*01d8*/ 	.word	0x00000070
        /*01dc*/ 	.short	0x0100
        /*01de*/ 	.byte	0x05
	.zero		1


	//   ....[15]....
        /*01e0*/ 	.word	0x000008a0
        /*01e4*/ 	.word	0x000000ff
        /*01e8*/ 	.word	0x00000078
        /*01ec*/ 	.short	0x0100
        /*01ee*/ 	.byte	0x05
	.zero		1


	//   ....[16]....
        /*01f0*/ 	.word	0x000009e0
        /*01f4*/ 	.word	0x000000ff
        /*01f8*/ 	.word	0x00000080
        /*01fc*/ 	.short	0x0100
        /*01fe*/ 	.byte	0x05
	.zero		1


	//   ....[17]....
        /*0200*/ 	.word	0x000009f0
        /*0204*/ 	.word	0x000000ff
        /*0208*/ 	.word	0x00000090
        /*020c*/ 	.short	0x0100
        /*020e*/ 	.byte	0x05
	.zero		1


	//   ....[18]....
        /*0210*/ 	.word	0x00000a00
        /*0214*/ 	.word	0x000000ff
        /*0218*/ 	.word	0x00000088
        /*021c*/ 	.short	0x0100
        /*021e*/ 	.byte	0x05
	.zero		1


	//   ....[19]....
        /*0220*/ 	.word	0x00000a10
        /*0224*/ 	.word	0x000000ff
        /*0228*/ 	.word	0x00000098
        /*022c*/ 	.short	0x0100
        /*022e*/ 	.byte	0x05
	.zero		1


	//   ....[20]....
        /*0230*/ 	.word	0x00000b40
        /*0234*/ 	.word	0x000000ff
        /*0238*/ 	.word	0x000000a0
        /*023c*/ 	.short	0x0100
        /*023e*/ 	.byte	0x07
	.zero		1


	//   ....[21]....
        /*0240*/ 	.word	0x00000b50
        /*0244*/ 	.word	0x000000ff
        /*0248*/ 	.word	0x000000c0
        /*024c*/ 	.short	0x0100
        /*024e*/ 	.byte	0x07
	.zero		1


	//   ....[22]....
        /*0250*/ 	.word	0x00000b60
        /*0254*/ 	.word	0x000000ff
        /*0258*/ 	.word	0x000000a8
        /*025c*/ 	.short	0x0100
        /*025e*/ 	.byte	0x07
	.zero		1


	//   ....[23]....
        /*0260*/ 	.word	0x00000b70
        /*0264*/ 	.word	0x000000ff
        /*0268*/ 	.word	0x000000c8
        /*026c*/ 	.short	0x0100
        /*026e*/ 	.byte	0x07
	.zero		1


	//   ....[24]....
        /*0270*/ 	.word	0x00000b80
        /*0274*/ 	.word	0x000000ff
        /*0278*/ 	.word	0x000000b0
        /*027c*/ 	.short	0x0100
        /*027e*/ 	.byte	0x07
	.zero		1


	//   ....[25]....
        /*0280*/ 	.word	0x00000b90
        /*0284*/ 	.word	0x000000ff
        /*0288*/ 	.word	0x000000d0
        /*028c*/ 	.short	0x0100
        /*028e*/ 	.byte	0x07
	.zero		1


	//   ....[26]....
        /*0290*/ 	.word	0x00000ba0
        /*0294*/ 	.word	0x000000ff
        /*0298*/ 	.word	0x000000b8
        /*029c*/ 	.short	0x0100
        /*029e*/ 	.byte	0x07
	.zero		1


	//   ....[27]....
        /*02a0*/ 	.word	0x00000bb0
        /*02a4*/ 	.word	0x000000ff
        /*02a8*/ 	.word	0x000000d8
        /*02ac*/ 	.short	0x0100
        /*02ae*/ 	.byte	0x07
	.zero		1


	//   ....[28]....
        /*02b0*/ 	.word	0x00000ca0
        /*02b4*/ 	.word	0x000000ff
        /*02b8*/ 	.word	0x000000e0
        /*02bc*/ 	.short	0x0100
        /*02be*/ 	.byte	0x05
	.zero		1


	//   ....[29]....
        /*02c0*/ 	.word	0x00000cb0
        /*02c4*/ 	.word	0x000000ff
        /*02c8*/ 	.word	0x000000f0
        /*02cc*/ 	.short	0x0100
        /*02ce*/ 	.byte	0x05
	.zero		1


	//   ....[30]....
        /*02d0*/ 	.word	0x00000cc0
        /*02d4*/ 	.word	0x000000ff
        /*02d8*/ 	.word	0x000000e8
        /*02dc*/ 	.short	0x0100
        /*02de*/ 	.byte	0x05
	.zero		1


	//   ....[31]....
        /*02e0*/ 	.word	0x00000cd0
        /*02e4*/ 	.word	0x000000ff
        /*02e8*/ 	.word	0x000000f8
        /*02ec*/ 	.short	0x0100
        /*02ee*/ 	.byte	0x05
	.zero		1


	//   ....[32]....
        /*02f0*/ 	.word	0x000015b0
        /*02f4*/ 	.word	0x00000003
        /*02f8*/ 	.word	0x000000f0
        /*02fc*/ 	.short	0x010a
        /*02fe*/ 	.byte	0xff
	.zero		1


	//   ....[33]....
        /*0300*/ 	.word	0x000015e0
        /*0304*/ 	.word	0x00000003
        /*0308*/ 	.word	0x000000e0
        /*030c*/ 	.short	0x0101
        /*030e*/ 	.byte	0xff
	.zero		1


	//   ....[34]....
        /*0310*/ 	.word	0x000016b0
        /*0314*/ 	.word	0x000000ff
        /*0318*/ 	.word	0x00000028
        /*031c*/ 	.short	0x010a
        /*031e*/ 	.byte	0x08
	.zero		1


	//   ....[35]....
        /*0320*/ 	.word	0x00001750
        /*0324*/ 	.word	0x000000ff
        /*0328*/ 	.word	0x00000028
        /*032c*/ 	.short	0x010a
        /*032e*/ 	.byte	0x21
	.zero		1


	//   ....[36]....
        /*0330*/ 	.word	0x000018b0
        /*0334*/ 	.word	0x000000ff
        /*0338*/ 	.word	0x00000028
        /*033c*/ 	.short	0x010a
        /*033e*/ 	.byte	0x08
	.zero		1


	//   ....[37]....
        /*0340*/ 	.word	0x000019a0
        /*0344*/ 	.word	0x000000ff
        /*0348*/ 	.word	0x00000078
        /*034c*/ 	.short	0x0101
        /*034e*/ 	.byte	0x04
	.zero		1


	//   ....[38]....
        /*0350*/ 	.word	0x000019c0
        /*0354*/ 	.word	0x000000ff
        /*0358*/ 	.word	0x00000028
        /*035c*/ 	.short	0x010a
        /*035e*/ 	.byte	0x08
	.zero		1


	//   ....[39]....
        /*0360*/ 	.word	0x00001a40
        /*0364*/ 	.word	0x000000ff
        /*0368*/ 	.word	0x00000028
        /*036c*/ 	.short	0x010a
        /*036e*/ 	.byte	0x11
	.zero		1


	//   ....[40]....
        /*0370*/ 	.word	0x00001ba0
        /*0374*/ 	.word	0x000000ff
        /*0378*/ 	.word	0x00000028
        /*037c*/ 	.short	0x010a
        /*037e*/ 	.byte	0x08
	.zero		1


	//   ....[41]....
        /*0380*/ 	.word	0x00001cc0
        /*0384*/ 	.word	0x00000002
        /*0388*/ 	.word	0x00000080
        /*038c*/ 	.short	0x010a
        /*038e*/ 	.byte	0xff
	.zero		1


	//   ....[42]....
        /*0390*/ 	.word	0x00001d80
        /*0394*/ 	.word	0x00000002
        /*0398*/ 	.word	0x00000000
        /*039c*/ 	.short	0x0101
        /*039e*/ 	.byte	0xff
	.zero		1


	//   ....[43]....
        /*03a0*/ 	.word	0x000022e0
        /*03a4*/ 	.word	0x000000ff
        /*03a8*/ 	.word	0x00000000
        /*03ac*/ 	.short	0x010a
        /*03ae*/ 	.byte	0x05
	.zero		1


	//   ....[44]....
        /*03b0*/ 	.word	0x00002370
        /*03b4*/ 	.word	0x000000ff
        /*03b8*/ 	.word	0x00000000
        /*03bc*/ 	.short	0x010a
        /*03be*/ 	.byte	0x05
	.zero		1


	//   ....[45]....
        /*03c0*/ 	.word	0x00002400
        /*03c4*/ 	.word	0x000000ff
        /*03c8*/ 	.word	0x00000000
        /*03cc*/ 	.short	0x010a
        /*03ce*/ 	.byte	0x05
	.zero		1


	//   ....[46]....
        /*03d0*/ 	.word	0x00002490
        /*03d4*/ 	.word	0x000000ff
        /*03d8*/ 	.word	0x00000000
        /*03dc*/ 	.short	0x010a
        /*03de*/ 	.byte	0x05
	.zero		1


	//   ....[47]....
        /*03e0*/ 	.word	0x00002530
        /*03e4*/ 	.word	0x00000000
        /*03e8*/ 	.word	0x00000000
        /*03ec*/ 	.short	0x010a
        /*03ee*/ 	.byte	0xff
	.zero		1


	//   ....[48]....
        /*03f0*/ 	.word	0x00002650
        /*03f4*/ 	.word	0x00000000
        /*03f8*/ 	.word	0x000000e0
        /*03fc*/ 	.short	0x010a
        /*03fe*/ 	.byte	0xff
	.zero		1


	//   ....[49]....
        /*0400*/ 	.word	0x000026b0
        /*0404*/ 	.word	0x00000004
        /*0408*/ 	.word	0x00000000
        /*040c*/ 	.short	0x0101
        /*040e*/ 	.byte	0xff
	.zero		1


	//   ....[50]....
        /*0410*/ 	.word	0x000026d0
        /*0414*/ 	.word	0x000000ff
        /*0418*/ 	.word	0x00000090
        /*041c*/ 	.short	0x010a
        /*041e*/ 	.byte	0x05
	.zero		1


	//   ....[51]....
        /*0420*/ 	.word	0x000027f0
        /*0424*/ 	.word	0x00000000
        /*0428*/ 	.word	0x00000080
        /*042c*/ 	.short	0x010a
        /*042e*/ 	.byte	0xff
	.zero		1


	//   ....[52]....
        /*0430*/ 	.word	0x00002900
        /*0434*/ 	.word	0x00000000
        /*0438*/ 	.word	0x00000000
        /*043c*/ 	.short	0x0101
        /*043e*/ 	.byte	0xff
	.zero		1


	//   ....[53]....
        /*0440*/ 	.word	0x00002990
        /*0444*/ 	.word	0x000000ff
        /*0448*/ 	.word	0x00000090
        /*044c*/ 	.short	0x0106
        /*044e*/ 	.byte	0x05
	.zero		1


	//   ....[54]....
        /*0450*/ 	.word	0x000029b0
        /*0454*/ 	.word	0x000000ff
        /*0458*/ 	.word	0x00000090
        /*045c*/ 	.short	0x010a
        /*045e*/ 	.byte	0x05
	.zero		1


	//   ....[55]....
        /*0460*/ 	.word	0x00002a40
        /*0464*/ 	.word	0x000000ff
        /*0468*/ 	.word	0x00000090
        /*046c*/ 	.short	0x0106
        /*046e*/ 	.byte	0x04
	.zero		1


	//   ....[56]....
        /*0470*/ 	.word	0x00002a80
        /*0474*/ 	.word	0x00000000
        /*0478*/ 	.word	0x00000090
        /*047c*/ 	.short	0x010a
        /*047e*/ 	.byte	0xff
	.zero		1


	//   ....[57]....
        /*0480*/ 	.word	0x00002f60
        /*0484*/ 	.word	0x00000000
        /*0488*/ 	.word	0x00000080
        /*048c*/ 	.short	0x010a
        /*048e*/ 	.byte	0xff
	.zero		1


	//   ....[58]....
        /*0490*/ 	.word	0x00003060
        /*0494*/ 	.word	0x00000003
        /*0498*/ 	.word	0x00000000
        /*049c*/ 	.short	0x0101
        /*049e*/ 	.byte	0xff
	.zero		1


	//   ....[59]....
        /*04a0*/ 	.word	0x00003070
        /*04a4*/ 	.word	0x000000ff
        /*04a8*/ 	.word	0x00000000
        /*04ac*/ 	.short	0x010a
        /*04ae*/ 	.byte	0x04
	.zero		1


	//   ....[60]....
        /*04b0*/ 	.word	0x00003090
        /*04b4*/ 	.word	0x000000ff
        /*04b8*/ 	.word	0x000000c0
        /*04bc*/ 	.short	0x010a
        /*04be*/ 	.byte	0x09
	.zero		1


	//   ....[61]....
        /*04c0*/ 	.word	0x00003170
        /*04c4*/ 	.word	0x000000ff
        /*04c8*/ 	.word	0x00000000
        /*04cc*/ 	.short	0x010a
        /*04ce*/ 	.byte	0x07
	.zero		1


	//   ....[62]....
        /*04d0*/ 	.word	0x000032a0
        /*04d4*/ 	.word	0x000000ff
        /*04d8*/ 	.word	0x00000000
        /*04dc*/ 	.short	0x010a
        /*04de*/ 	.byte	0x04
	.zero		1


	//   ....[63]....
        /*04e0*/ 	.word	0x00003450
        /*04e4*/ 	.word	0x000000ff
        /*04e8*/ 	.word	0x00000000
        /*04ec*/ 	.short	0x010a
        /*04ee*/ 	.byte	0x05
	.zero		1


	//   ....[64]....
        /*04f0*/ 	.word	0x000034e0
        /*04f4*/ 	.word	0x000000ff
        /*04f8*/ 	.word	0x00000000
        /*04fc*/ 	.short	0x010a
        /*04fe*/ 	.byte	0x05
	.zero		1


	//   ....[65]....
        /*0500*/ 	.word	0x00003570
        /*0504*/ 	.word	0x000000ff
        /*0508*/ 	.word	0x00000000
        /*050c*/ 	.short	0x010a
        /*050e*/ 	.byte	0x05
	.zero		1


	//   ....[66]....
        /*0510*/ 	.word	0x00003600
        /*0514*/ 	.word	0x000000ff
        /*0518*/ 	.word	0x00000000
        /*051c*/ 	.short	0x010a
        /*051e*/ 	.byte	0x07
	.zero		1


	//   ....[67]....
        /*0520*/ 	.word	0x00003a60
        /*0524*/ 	.word	0x00000000
        /*0528*/ 	.word	0x00000080
        /*052c*/ 	.short	0x010a
        /*052e*/ 	.byte	0xff
	.zero		1


	//   ....[68]....
        /*0530*/ 	.word	0x00003b20
        /*0534*/ 	.word	0x00000000
        /*0538*/ 	.word	0x00000000
        /*053c*/ 	.short	0x0101
        /*053e*/ 	.byte	0xff
	.zero		1


	//   ....[69]....
        /*0540*/ 	.word	0x00003e40
        /*0544*/ 	.word	0x000000ff
        /*0548*/ 	.word	0x00000078
        /*054c*/ 	.short	0x010a
        /*054e*/ 	.byte	0x07
	.zero		1


	//   ....[70]....
        /*0550*/ 	.word	0x00004030
        /*0554*/ 	.word	0x000000ff
        /*0558*/ 	.word	0x00000060
        /*055c*/ 	.short	0x010a
        /*055e*/ 	.byte	0x07
	.zero		1


	//   ....[71]....
        /*0560*/ 	.word	0x00004200
        /*0564*/ 	.word	0x000000ff
        /*0568*/ 	.word	0x00000050
        /*056c*/ 	.short	0x010b
        /*056e*/ 	.byte	0x07
	.zero		1


	//   ....[72]....
        /*0570*/ 	.word	0x00004270
        /*0574*/ 	.word	0x000000ff
        /*0578*/ 	.word	0x00000000
        /*057c*/ 	.short	0x0101
        /*057e*/ 	.byte	0x08
	.zero		1


	//   ....[73]....
        /*0580*/ 	.word	0x000042a0
        /*0584*/ 	.word	0x000000ff
        /*0588*/ 	.word	0x00000068
        /*058c*/ 	.short	0x010a
        /*058e*/ 	.byte	0x07
	.zero		1


	//   ....[74]....
        /*0590*/ 	.word	0x000044b0
        /*0594*/ 	.word	0x000000ff
        /*0598*/ 	.word	0x00000058
        /*059c*/ 	.short	0x010b
        /*059e*/ 	.byte	0x07
	.zero		1


	//   ....[75]....
        /*05a0*/ 	.word	0x000044d0
        /*05a4*/ 	.word	0x000000ff
        /*05a8*/ 	.word	0x00000000
        /*05ac*/ 	.short	0x0101
        /*05ae*/ 	.byte	0x0d
	.zero		1


	//   ....[76]....
        /*05b0*/ 	.word	0x00004500
        /*05b4*/ 	.word	0x000000ff
        /*05b8*/ 	.word	0x00000060
        /*05bc*/ 	.short	0x010a
        /*05be*/ 	.byte	0x07
	.zero		1


	//   ....[77]....
        /*05c0*/ 	.word	0x00004540
        /*05c4*/ 	.word	0x00000000
        /*05c8*/ 	.word	0x00000068
        /*05cc*/ 	.short	0x010a
        /*05ce*/ 	.byte	0xff
	.zero		1


	//   ....[78]....
        /*05d0*/ 	.word	0x00004880
        /*05d4*/ 	.word	0x00000000
        /*05d8*/ 	.word	0x00000080
        /*05dc*/ 	.short	0x010a
        /*05de*/ 	.byte	0xff
	.zero		1


	//   ....[79]....
        /*05e0*/ 	.word	0x00004990
        /*05e4*/ 	.word	0x00000000
        /*05e8*/ 	.word	0x00000000
        /*05ec*/ 	.short	0x0101
        /*05ee*/ 	.byte	0xff
	.zero		1


	//   ....[80]....
        /*05f0*/ 	.word	0x000053f0
        /*05f4*/ 	.word	0x00000003
        /*05f8*/ 	.word	0x00000050
        /*05fc*/ 	.short	0x010a
        /*05fe*/ 	.byte	0xff
	.zero		1


	//   ....[81]....
        /*0600*/ 	.word	0x00005430
        /*0604*/ 	.word	0x00000074
        /*0608*/ 	.word	0x000000a0
        /*060c*/ 	.short	0x010a
        /*060e*/ 	.byte	0xff
	.zero		1


	//   ....[82]....
        /*0610*/ 	.word	0x00005570
        /*0614*/ 	.word	0x00000003
        /*0618*/ 	.word	0x00000050
        /*061c*/ 	.short	0x010a
        /*061e*/ 	.byte	0xff
	.zero		1


	//   ....[83]....
        /*0620*/ 	.word	0x000056b0
        /*0624*/ 	.word	0x00000000
        /*0628*/ 	.word	0x00000000
        /*062c*/ 	.short	0x0101
        /*062e*/ 	.byte	0xff
	.zero		1


	//   ....[84]....
        /*0630*/ 	.word	0x00005730
        /*0634*/ 	.word	0x00000074
        /*0638*/ 	.word	0x000000a0
        /*063c*/ 	.short	0x010a
        /*063e*/ 	.byte	0xff
	.zero		1


	//   ....[85]....
        /*0640*/ 	.word	0x00006ac0
        /*0644*/ 	.word	0x0000007d
        /*0648*/ 	.word	0x00000050
        /*064c*/ 	.short	0x010a
        /*064e*/ 	.byte	0xff
	.zero		1


	//   ....[86]....
        /*0650*/ 	.word	0x00006b90
        /*0654*/ 	.word	0x0000007d
        /*0658*/ 	.word	0x00000050
        /*065c*/ 	.short	0x010a
        /*065e*/ 	.byte	0xff
	.zero		1


	//   ....[87]....
        /*0660*/ 	.word	0x00006cd0
        /*0664*/ 	.word	0x00000000
        /*0668*/ 	.word	0x00000000
        /*066c*/ 	.short	0x0101
        /*066e*/ 	.byte	0xff
	.zero		1


	//   ....[88]....
        /*0670*/ 	.word	0x00007110
        /*0674*/ 	.word	0x000000ff
        /*0678*/ 	.word	0x00000000
        /*067c*/ 	.short	0x0101
        /*067e*/ 	.byte	0x05
	.zero		1


	//   ....[89]....
        /*0680*/ 	.word	0x00008250
        /*0684*/ 	.word	0x00000003
        /*0688*/ 	.word	0x000000f0
        /*068c*/ 	.short	0x010a
        /*068e*/ 	.byte	0xff
	.zero		1


	//   ....[90]....
        /*0690*/ 	.word	0x000082b0
        /*0694*/ 	.word	0x00000002
        /*0698*/ 	.word	0x00000028
        /*069c*/ 	.short	0x010a
        /*069e*/ 	.byte	0xff
	.zero		1


	//   ....[91]....
        /*06a0*/ 	.word	0x00008310
        /*06a4*/ 	.word	0x00000002
        /*06a8*/ 	.word	0x00000028
        /*06ac*/ 	.short	0x010a
        /*06ae*/ 	.byte	0xff
	.zero		1


	//   ....[92]....
        /*06b0*/ 	.word	0x00008360
        /*06b4*/ 	.word	0x00000002
        /*06b8*/ 	.word	0x00000080
        /*06bc*/ 	.short	0x010a
        /*06be*/ 	.byte	0xff
	.zero		1


	//   ....[93]....
        /*06c0*/ 	.word	0x000083c0
        /*06c4*/ 	.word	0x00000000
        /*06c8*/ 	.word	0x00000000
        /*06cc*/ 	.short	0x010a
        /*06ce*/ 	.byte	0xff
	.zero		1


	//   ....[94]....
        /*06d0*/ 	.word	0x00008420
        /*06d4*/ 	.word	0x00000000
        /*06d8*/ 	.word	0x00000000
        /*06dc*/ 	.short	0x010a
        /*06de*/ 	.byte	0xff
	.zero		1


	//   ....[95]....
        /*06e0*/ 	.word	0x00008480
        /*06e4*/ 	.word	0x00000000
        /*06e8*/ 	.word	0x00000000
        /*06ec*/ 	.short	0x010a
        /*06ee*/ 	.byte	0xff
	.zero		1


	//   ....[96]....
        /*06f0*/ 	.word	0x000084e0
        /*06f4*/ 	.word	0x00000000
        /*06f8*/ 	.word	0x00000000
        /*06fc*/ 	.short	0x010a
        /*06fe*/ 	.byte	0xff
	.zero		1


	//   ....[97]....
        /*0700*/ 	.word	0x00008530
        /*0704*/ 	.word	0x00000000
        /*0708*/ 	.word	0x000000e0
        /*070c*/ 	.short	0x010a
        /*070e*/ 	.byte	0xff
	.zero		1


	//   ....[98]....
        /*0710*/ 	.word	0x00008590
        /*0714*/ 	.word	0x00000000
        /*0718*/ 	.word	0x00000090
        /*071c*/ 	.short	0x010a
        /*071e*/ 	.byte	0xff
	.zero		1


	//   ....[99]....
        /*0720*/ 	.word	0x000085e0
        /*0724*/ 	.word	0x00000000
        /*0728*/ 	.word	0x00000080
        /*072c*/ 	.short	0x010a
        /*072e*/ 	.byte	0xff
	.zero		1


	//   ....[100]....
        /*0730*/ 	.word	0x00008640
        /*0734*/ 	.word	0x00000000
        /*0738*/ 	.word	0x00000090
        /*073c*/ 	.short	0x010a
        /*073e*/ 	.byte	0xff
	.zero		1


	//   ....[101]....
        /*0740*/ 	.word	0x00008690
        /*0744*/ 	.word	0x00000000
        /*0748*/ 	.word	0x00000080
        /*074c*/ 	.short	0x010a
        /*074e*/ 	.byte	0xff
	.zero		1


	//   ....[102]....
        /*0750*/ 	.word	0x000086f0
        /*0754*/ 	.word	0x00000003
        /*0758*/ 	.word	0x000000c0
        /*075c*/ 	.short	0x010a
        /*075e*/ 	.byte	0xff
	.zero		1


	//   ....[103]....
        /*0760*/ 	.word	0x00008750
        /*0764*/ 	.word	0x00000000
        /*0768*/ 	.word	0x00000000
        /*076c*/ 	.short	0x010a
        /*076e*/ 	.byte	0xff
	.zero		1


	//   ....[104]....
        /*0770*/ 	.word	0x000087b0
        /*0774*/ 	.word	0x00000000
        /*0778*/ 	.word	0x00000000
        /*077c*/ 	.short	0x010a
        /*077e*/ 	.byte	0xff
	.zero		1


	//   ....[105]....
        /*0780*/ 	.word	0x00008810
        /*0784*/ 	.word	0x00000000
        /*0788*/ 	.word	0x00000000
        /*078c*/ 	.short	0x010a
        /*078e*/ 	.byte	0xff
	.zero		1


	//   ....[106]....
        /*0790*/ 	.word	0x00008870
        /*0794*/ 	.word	0x00000000
        /*0798*/ 	.word	0x00000000
        /*079c*/ 	.short	0x010a
        /*079e*/ 	.byte	0xff
	.zero		1


	//   ....[107]....
        /*07a0*/ 	.word	0x000088d0
        /*07a4*/ 	.word	0x00000000
        /*07a8*/ 	.word	0x00000000
        /*07ac*/ 	.short	0x010a
        /*07ae*/ 	.byte	0xff
	.zero		1


	//   ....[108]....
        /*07b0*/ 	.word	0x00008920
        /*07b4*/ 	.word	0x00000000
        /*07b8*/ 	.word	0x00000080
        /*07bc*/ 	.short	0x010a
        /*07be*/ 	.byte	0xff
	.zero		1


	//   ....[109]....
        /*07c0*/ 	.word	0x00008980
        /*07c4*/ 	.word	0x00000000
        /*07c8*/ 	.word	0x00000078
        /*07cc*/ 	.short	0x010a
        /*07ce*/ 	.byte	0xff
	.zero		1


	//   ....[110]....
        /*07d0*/ 	.word	0x000089e0
        /*07d4*/ 	.word	0x00000003
        /*07d8*/ 	.word	0x00000060
        /*07dc*/ 	.short	0x010a
        /*07de*/ 	.byte	0xff
	.zero		1


	//   ....[111]....
        /*07e0*/ 	.word	0x00008a40
        /*07e4*/ 	.word	0x00000003
        /*07e8*/ 	.word	0x00000068
        /*07ec*/ 	.short	0x010a
        /*07ee*/ 	.byte	0xff
	.zero		1


	//   ....[112]....
        /*07f0*/ 	.word	0x00008aa0
        /*07f4*/ 	.word	0x00000000
        /*07f8*/ 	.word	0x00000060
        /*07fc*/ 	.short	0x010a
        /*07fe*/ 	.byte	0xff
	.zero		1


	//   ....[113]....
        /*0800*/ 	.word	0x00008af0
        /*0804*/ 	.word	0x00000000
        /*0808*/ 	.word	0x00000080
        /*080c*/ 	.short	0x010a
        /*080e*/ 	.byte	0xff
	.zero		1


	//   ....[114]....
        /*0810*/ 	.word	0x00008b40
        /*0814*/ 	.word	0x00000003
        /*0818*/ 	.word	0x00000050
        /*081c*/ 	.short	0x010a
        /*081e*/ 	.byte	0xff
	.zero		1


	//   ....[115]....
        /*0820*/ 	.word	0x00008b90
        /*0824*/ 	.word	0x00000074
        /*0828*/ 	.word	0x000000a0
        /*082c*/ 	.short	0x010a
        /*082e*/ 	.byte	0xff
	.zero		1


	//   ....[116]....
        /*0830*/ 	.word	0x00008be0
        /*0834*/ 	.word	0x0000007d
        /*0838*/ 	.word	0x00000050
        /*083c*/ 	.short	0x010a
        /*083e*/ 	.byte	0xff
	.zero		1


	//----- nvinfo : EIATTR_NUM_MBARRIERS
	.align		4
.L_47:
        /*0840*/ 	.byte	0x03, 0x38
        /*0842*/ 	.short	0x0020


	//----- nvinfo : EIATTR_EXIT_INSTR_OFFSETS
	.align		4
        /*0844*/ 	.byte	0x04, 0x1c
        /*0846*/ 	.short	(.L_49 - .L_48)


	//   ....[0]....
.L_48:
        /*0848*/ 	.word	0x00002560


	//   ....[1]....
        /*084c*/ 	.word	0x00002a50


	//   ....[2]....
        /*0850*/ 	.word	0x00002ab0


	//   ....[3]....
        /*0854*/ 	.word	0x00003860


	//   ....[4]....
        /*0858*/ 	.word	0x00004570


	//   ....[5]....
        /*085c*/ 	.word	0x000045b0


	//   ....[6]....
        /*0860*/ 	.word	0x00008240


	//----- nvinfo : EIATTR_MAX_THREADS
	.align		4
.L_49:
        /*0864*/ 	.byte	0x04, 0x05
        /*0866*/ 	.short	(.L_51 - .L_50)
.L_50:
        /*0868*/ 	.word	0x00000100
        /*086c*/ 	.word	0x00000001
        /*0870*/ 	.word	0x00000001


	//----- nvinfo : EIATTR_CRS_STACK_SIZE
	.align		4
.L_51:
        /*0874*/ 	.byte	0x04, 0x1e
        /*0876*/ 	.short	(.L_53 - .L_52)
.L_52:
        /*0878*/ 	.word	0x00000000


	//----- nvinfo : EIATTR_CBANK_PARAM_SIZE
	.align		4
.L_53:
        /*087c*/ 	.byte	0x03, 0x19
        /*087e*/ 	.short	0x0800


	//----- nvinfo : EIATTR_PARAM_CBANK
	.align		4
        /*0880*/ 	.byte	0x04, 0x0a
        /*0882*/ 	.short	(.L_55 - .L_54)
	.align		4
.L_54:
        /*0884*/ 	.word	index@(.nv.constant0._ZN7cutlass13device_kernelINS_4gemm6kernel13GemmUniversalIN4cute5tupleIJiiiiEEENS1_10collective13CollectiveMmaINS1_35MainloopSm100TmaUmmaWarpSpecializedILi5ELi2ELi4ENS5_IJNS4_1CILi1EEESB_SB_EEEEENS5_IJNSA_ILi128EEESE_NSA_ILi32EEEEEEaNS5_IJlSB_lEEEaSH_NS4_8TiledMMAINS4_8MMA_AtomIJNS4_15SM100_MMA_S8_SSIaaiLi128ELi128ELNS4_4UMMA5MajorE0ELSM_0ELNSL_8SaturateE0EEEEEENS4_6LayoutISC_NS5_IJNSA_ILi0EEESR_SR_EEEEENS5_IJNS4_10UnderscoreESU_SU_EEEEENS4_13SM90_TMA_LOADENS4_14ComposedLayoutINS4_7SwizzleILi1ELi4ELi3EEENS4_18smem_ptr_flag_bitsILi8EEENSQ_INS5_IJNSA_ILi8EEESF_EEENS5_IJSF_SB_EEEEEEEvNS4_8identityESX_S17_vS18_EENS_8epilogue10collective18CollectiveEpilogueINS1A_23Sm100TmaWarpSpecializedILi2ELi2ELi64ELb0ELb0EEEJSG_NS5_IJNSQ_ISE_SB_EENSQ_INSA_ILi64EEESB_EEEEEaSH_aSH_NS1A_6fusion15FusionCallbacksIS1E_NS1J_17LinearCombinationIaiaiLNS_15FloatRoundStyleE2EEESG_S1I_JEEENS4_5SM1004TMEM4LOAD26SM100_TMEM_LOAD_32dp32b64xESX_NSY_INSZ_ILi2ELi4ELi3EEES12_NSQ_INS5_IJS13_S1G_EEENS5_IJS1G_SB_EEEEEEENS4_39AutoVectorizingCopyWithAssumedAlignmentILi128EEENS4_14SM90_TMA_STOREES1X_S1Z_S1Z_EEEvvEEEEvNT_6ParamsE)
        /*0888*/ 	.short	0x0380
        /*088a*/ 	.short	0x0800


	//----- nvinfo : EIATTR_SW_WAR
	.align		4
.L_55:
        /*088c*/ 	.byte	0x04, 0x36
        /*088e*/ 	.short	(.L_57 - .L_56)
.L_56:
        /*0890*/ 	.word	0x00000008
.L_57:


//--------------------- .nv.callgraph             --------------------------
	.section	.nv.callgraph,"",@"SHT_CUDA_CALLGRAPH"
	.align	4
	.sectionentsize	8
	.align		4
        /*0000*/ 	.word	0x00000000
	.align		4
        /*0004*/ 	.word	0xffffffff
	.align		4
        /*0008*/ 	.word	index@(_ZN7cutlass13device_kernelINS_4gemm6kernel13GemmUniversalIN4cute5tupleIJiiiiEEENS1_10collective13CollectiveMmaINS1_35MainloopSm100TmaUmmaWarpSpecializedILi5ELi2ELi4ENS5_IJNS4_1CILi1EEESB_SB_EEEEENS5_IJNSA_ILi128EEESE_NSA_ILi32EEEEEEaNS5_IJlSB_lEEEaSH_NS4_8TiledMMAINS4_8MMA_AtomIJNS4_15SM100_MMA_S8_SSIaaiLi128ELi128ELNS4_4UMMA5MajorE0ELSM_0ELNSL_8SaturateE0EEEEEENS4_6LayoutISC_NS5_IJNSA_ILi0EEESR_SR_EEEEENS5_IJNS4_10UnderscoreESU_SU_EEEEENS4_13SM90_TMA_LOADENS4_14ComposedLayoutINS4_7SwizzleILi1ELi4ELi3EEENS4_18smem_ptr_flag_bitsILi8EEENSQ_INS5_IJNSA_ILi8EEESF_EEENS5_IJSF_SB_EEEEEEEvNS4_8identityESX_S17_vS18_EENS_8epilogue10collective18CollectiveEpilogueINS1A_23Sm100TmaWarpSpecializedILi2ELi2ELi64ELb0ELb0EEEJSG_NS5_IJNSQ_ISE_SB_EENSQ_INSA_ILi64EEESB_EEEEEaSH_aSH_NS1A_6fusion15FusionCallbacksIS1E_NS1J_17LinearCombinationIaiaiLNS_15FloatRoundStyleE2EEESG_S1I_JEEENS4_5SM1004TMEM4LOAD26SM100_TMEM_LOAD_32dp32b64xESX_NSY_INSZ_ILi2ELi4ELi3EEES12_NSQ_INS5_IJS13_S1G_EEENS5_IJS1G_SB_EEEEEEENS4_39AutoVectorizingCopyWithAssumedAlignmentILi128EEENS4_14SM90_TMA_STOREES1X_S1Z_S1Z_EEEvvEEEEvNT_6ParamsE)
	.align		4
        /*000c*/ 	.word	index@(__assertfail)
	.align		4
        /*0010*/ 	.word	0x00000000
	.align		4
        /*0014*/ 	.word	0xfffffffe
	.align		4
        /*0018*/ 	.word	0x00000000
	.align		4
        /*001c*/ 	.word	0xfffffffd
	.align		4
        /*0020*/ 	.word	0x00000000
	.align		4
        /*0024*/ 	.word	0xfffffffc


//--------------------- .nv.constant4             --------------------------
	.section	.nv.constant4,"a",@progbits
	.align	8
	.align		8
.nv.constant4:
        /*0000*/ 	.dword	__assertfail
	.align		8
        /*0008*/ 	.dword	__unnamed_1
	.align		8
        /*0010*/ 	.dword	__unnamed_2
	.align		8
        /*0018*/ 	.dword	_ZN40_INTERNAL_f751eadd_4_k_cu_8c5fa7da_106424cuda3std3__45__cpo5beginE
	.align		8
        /*0020*/ 	.dword	_ZN40_INTERNAL_f751eadd_4_k_cu_8c5fa7da_106424cuda3std3__45__cpo3endE
	.align		8
        /*0028*/ 	.dword	_ZN40_INTERNAL_f751eadd_4_k_cu_8c5fa7da_106424cuda3std3__45__cpo6cbeginE
	.align		8
        /*0030*/ 	.dword	_ZN40_INTERNAL_f751eadd_4_k_cu_8c5fa7da_106424cuda3std3__45__cpo4cendE
	.align		8
        /*0038*/ 	.dword	_ZN40_INTERNAL_f751eadd_4_k_cu_8c5fa7da_106424cuda3std3__442_GLOBAL__N__f751eadd_4_k_cu_8c5fa7da_106426ignoreE
	.align		8
        /*0040*/ 	.dword	_ZN40_INTERNAL_f751eadd_4_k_cu_8c5fa7da_106424cuda3std3__419piecewise_constructE
	.align		8
        /*0048*/ 	.dword	_ZN40_INTERNAL_f751eadd_4_k_cu_8c5fa7da_106424cuda3std3__48in_placeE
	.align		8
        /*0050*/ 	.dword	_ZN40_INTERNAL_f751eadd_4_k_cu_8c5fa7da_106424cuda3std6ranges3__45__cpo4swapE
	.align		8
        /*0058*/ 	.dword	_ZN40_INTERNAL_f751eadd_4_k_cu_8c5fa7da_106424cuda3std6ranges3__45__cpo9iter_moveE
	.align		8
        /*0060*/ 	.dword	_ZN40_INTERNAL_f751eadd_4_k_cu_8c5fa7da_106424cute7productE
	.align		8
        /*0068*/ 	.dword	_ZN40_INTERNAL_f751eadd_4_k_cu_8c5fa7da_106424cute1_E
	.align		8
        /*0070*/ 	.dword	$str$25
	.align		8
        /*0078*/ 	.dword	$str$26
	.align		8
        /*0080*/ 	.dword	$str$27
	.align		8
        /*0088*/ 	.dword	$str$28


//--------------------- .text._ZN7cutlass13device_kernelINS_4gemm6kernel13GemmUniversalIN4cute5tupleIJiiiiEEENS1_10collective13CollectiveMmaINS1_35MainloopSm100TmaUmmaWarpSpecializedILi5ELi2ELi4ENS5_IJNS4_1CILi1EEESB_SB_EEEEENS5_IJNSA_ILi128EEESE_NSA_ILi32EEEEEEaNS5_IJlSB_lEEEaSH_NS4_8TiledMMAINS4_8MMA_AtomIJNS4_15SM100_MMA_S8_SSIaaiLi128ELi128ELNS4_4UMMA5MajorE0ELSM_0ELNSL_8SaturateE0EEEEEENS4_6LayoutISC_NS5_IJNSA_ILi0EEESR_SR_EEEEENS5_IJNS4_10UnderscoreESU_SU_EEEEENS4_13SM90_TMA_LOADENS4_14ComposedLayoutINS4_7SwizzleILi1ELi4ELi3EEENS4_18smem_ptr_flag_bitsILi8EEENSQ_INS5_IJNSA_ILi8EEESF_EEENS5_IJSF_SB_EEEEEEEvNS4_8identityESX_S17_vS18_EENS_8epilogue10collective18CollectiveEpilogueINS1A_23Sm100TmaWarpSpecializedILi2ELi2ELi64ELb0ELb0EEEJSG_NS5_IJNSQ_ISE_SB_EENSQ_INSA_ILi64EEESB_EEEEEaSH_aSH_NS1A_6fusion15FusionCallbacksIS1E_NS1J_17LinearCombinationIaiaiLNS_15FloatRoundStyleE2EEESG_S1I_JEEENS4_5SM1004TMEM4LOAD26SM100_TMEM_LOAD_32dp32b64xESX_NSY_INSZ_ILi2ELi4ELi3EEES12_NSQ_INS5_IJS13_S1G_EEENS5_IJS1G_SB_EEEEEEENS4_39AutoVectorizingCopyWithAssumedAlignmentILi128EEENS4_14SM90_TMA_STOREES1X_S1Z_S1Z_EEEvvEEEEvNT_6ParamsE --------------------------
	.section	.text._ZN7cutlass13device_kernelINS_4gemm6kernel13GemmUniversalIN4cute5tupleIJiiiiEEENS1_10collective13CollectiveMmaINS1_35MainloopSm100TmaUmmaWarpSpecializedILi5ELi2ELi4ENS5_IJNS4_1CILi1EEESB_SB_EEEEENS5_IJNSA_ILi128EEESE_NSA_ILi32EEEEEEaNS5_IJlSB_lEEEaSH_NS4_8TiledMMAINS4_8MMA_AtomIJNS4_15SM100_MMA_S8_SSIaaiLi128ELi128ELNS4_4UMMA5MajorE0ELSM_0ELNSL_8SaturateE0EEEEEENS4_6LayoutISC_NS5_IJNSA_ILi0EEESR_SR_EEEEENS5_IJNS4_10UnderscoreESU_SU_EEEEENS4_13SM90_TMA_LOADENS4_14ComposedLayoutINS4_7SwizzleILi1ELi4ELi3EEENS4_18smem_ptr_flag_bitsILi8EEENSQ_INS5_IJNSA_ILi8EEESF_EEENS5_IJSF_SB_EEEEEEEvNS4_8identityESX_S17_vS18_EENS_8epilogue10collective18CollectiveEpilogueINS1A_23Sm100TmaWarpSpecializedILi2ELi2ELi64ELb0ELb0EEEJSG_NS5_IJNSQ_ISE_SB_EENSQ_INSA_ILi64EEESB_EEEEEaSH_aSH_NS1A_6fusion15FusionCallbacksIS1E_NS1J_17LinearCombinationIaiaiLNS_15FloatRoundStyleE2EEESG_S1I_JEEENS4_5SM1004TMEM4LOAD26SM100_TMEM_LOAD_32dp32b64xESX_NSY_INSZ_ILi2ELi4ELi3EEES12_NSQ_INS5_IJS13_S1G_EEENS5_IJS1G_SB_EEEEEEENS4_39AutoVectorizingCopyWithAssumedAlignmentILi128EEENS4_14SM90_TMA_STOREES1X_S1Z_S1Z_EEEvvEEEEvNT_6ParamsE,"ax",@progbits
	.align	128
.text._ZN7cutlass13device_kernelINS_4gemm6kernel13GemmUniversalIN4cute5tupleIJiiiiEEENS1_10collective13CollectiveMmaINS1_35MainloopSm100TmaUmmaWarpSpecializedILi5ELi2ELi4ENS5_IJNS4_1CILi1EEESB_SB_EEEEENS5_IJNSA_ILi128EEESE_NSA_ILi32EEEEEEaNS5_IJlSB_lEEEaSH_NS4_8TiledMMAINS4_8MMA_AtomIJNS4_15SM100_MMA_S8_SSIaaiLi128ELi128ELNS4_4UMMA5MajorE0ELSM_0ELNSL_8SaturateE0EEEEEENS4_6LayoutISC_NS5_IJNSA_ILi0EEESR_SR_EEEEENS5_IJNS4_10UnderscoreESU_SU_EEEEENS4_13SM90_TMA_LOADENS4_14ComposedLayoutINS4_7SwizzleILi1ELi4ELi3EEENS4_18smem_ptr_flag_bitsILi8EEENSQ_INS5_IJNSA_ILi8EEESF_EEENS5_IJSF_SB_EEEEEEEvNS4_8identityESX_S17_vS18_EENS_8epilogue10collective18CollectiveEpilogueINS1A_23Sm100TmaWarpSpecializedILi2ELi2ELi64ELb0ELb0EEEJSG_NS5_IJNSQ_ISE_SB_EENSQ_INSA_ILi64EEESB_EEEEEaSH_aSH_NS1A_6fusion15FusionCallbacksIS1E_NS1J_17LinearCombinationIaiaiLNS_15FloatRoundStyleE2EEESG_S1I_JEEENS4_5SM1004TMEM4LOAD26SM100_TMEM_LOAD_32dp32b64xESX_NSY_INSZ_ILi2ELi4ELi3EEES12_NSQ_INS5_IJS13_S1G_EEENS5_IJS1G_SB_EEEEEEENS4_39AutoVectorizingCopyWithAssumedAlignmentILi128EEENS4_14SM90_TMA_STOREES1X_S1Z_S1Z_EEEvvEEEEvNT_6ParamsE:
        .type           _ZN7cutlass13device_kernelINS_4gemm6kernel13GemmUniversalIN4cute5tupleIJiiiiEEENS1_10collective13CollectiveMmaINS1_35MainloopSm100TmaUmmaWarpSpecializedILi5ELi2ELi4ENS5_IJNS4_1CILi1EEESB_SB_EEEEENS5_IJNSA_ILi128EEESE_NSA_ILi32EEEEEEaNS5_IJlSB_lEEEaSH_NS4_8TiledMMAINS4_8MMA_AtomIJNS4_15SM100_MMA_S8_SSIaaiLi128ELi128ELNS4_4UMMA5MajorE0ELSM_0ELNSL_8SaturateE0EEEEEENS4_6LayoutISC_NS5_IJNSA_ILi0EEESR_SR_EEEEENS5_IJNS4_10UnderscoreESU_SU_EEEEENS4_13SM90_TMA_LOADENS4_14ComposedLayoutINS4_7SwizzleILi1ELi4ELi3EEENS4_18smem_ptr_flag_bitsILi8EEENSQ_INS5_IJNSA_ILi8EEESF_EEENS5_IJSF_SB_EEEEEEEvNS4_8identityESX_S17_vS18_EENS_8epilogue10collective18CollectiveEpilogueINS1A_23Sm100TmaWarpSpecializedILi2ELi2ELi64ELb0ELb0EEEJSG_NS5_IJNSQ_ISE_SB_EENSQ_INSA_ILi64EEESB_EEEEEaSH_aSH_NS1A_6fusion15FusionCallbacksIS1E_NS1J_17LinearCombinationIaiaiLNS_15FloatRoundStyleE2EEESG_S1I_JEEENS4_5SM1004TMEM4LOAD26SM100_TMEM_LOAD_32dp32b64xESX_NSY_INSZ_ILi2ELi4ELi3EEES12_NSQ_INS5_IJS13_S1G_EEENS5_IJS1G_SB_EEEEEEENS4_39AutoVectorizingCopyWithAssumedAlignmentILi128EEENS4_14SM90_TMA_STOREES1X_S1Z_S1Z_EEEvvEEEEvNT_6ParamsE,@function
        .size           _ZN7cutlass13device_kernelINS_4gemm6kernel13GemmUniversalIN4cute5tupleIJiiiiEEENS1_10collective13CollectiveMmaINS1_35MainloopSm100TmaUmmaWarpSpecializedILi5ELi2ELi4ENS5_IJNS4_1CILi1EEESB_SB_EEEEENS5_IJNSA_ILi128EEESE_NSA_ILi32EEEEEEaNS5_IJlSB_lEEEaSH_NS4_8TiledMMAINS4_8MMA_AtomIJNS4_15SM100_MMA_S8_SSIaaiLi128ELi128ELNS4_4UMMA5MajorE0ELSM_0ELNSL_8SaturateE0EEEEEENS4_6LayoutISC_NS5_IJNSA_ILi0EEESR_SR_EEEEENS5_IJNS4_10UnderscoreESU_SU_EEEEENS4_13SM90_TMA_LOADENS4_14ComposedLayoutINS4_7SwizzleILi1ELi4ELi3EEENS4_18smem_ptr_flag_bitsILi8EEENSQ_INS5_IJNSA_ILi8EEESF_EEENS5_IJSF_SB_EEEEEEEvNS4_8identityESX_S17_vS18_EENS_8epilogue10collective18CollectiveEpilogueINS1A_23Sm100TmaWarpSpecializedILi2ELi2ELi64ELb0ELb0EEEJSG_NS5_IJNSQ_ISE_SB_EENSQ_INSA_ILi64EEESB_EEEEEaSH_aSH_NS1A_6fusion15FusionCallbacksIS1E_NS1J_17LinearCombinationIaiaiLNS_15FloatRoundStyleE2EEESG_S1I_JEEENS4_5SM1004TMEM4LOAD26SM100_TMEM_LOAD_32dp32b64xESX_NSY_INSZ_ILi2ELi4ELi3EEES12_NSQ_INS5_IJS13_S1G_EEENS5_IJS1G_SB_EEEEEEENS4_39AutoVectorizingCopyWithAssumedAlignmentILi128EEENS4_14SM90_TMA_STOREES1X_S1Z_S1Z_EEEvvEEEEvNT_6ParamsE,(.L_x_145 - _ZN7cutlass13device_kernelINS_4gemm6kernel13GemmUniversalIN4cute5tupleIJiiiiEEENS1_10collective13CollectiveMmaINS1_35MainloopSm100TmaUmmaWarpSpecializedILi5ELi2ELi4ENS5_IJNS4_1CILi1EEESB_SB_EEEEENS5_IJNSA_ILi128EEESE_NSA_ILi32EEEEEEaNS5_IJlSB_lEEEaSH_NS4_8TiledMMAINS4_8MMA_AtomIJNS4_15SM100_MMA_S8_SSIaaiLi128ELi128ELNS4_4UMMA5MajorE0ELSM_0ELNSL_8SaturateE0EEEEEENS4_6LayoutISC_NS5_IJNSA_ILi0EEESR_SR_EEEEENS5_IJNS4_10UnderscoreESU_SU_EEEEENS4_13SM90_TMA_LOADENS4_14ComposedLayoutINS4_7SwizzleILi1ELi4ELi3EEENS4_18smem_ptr_flag_bitsILi8EEENSQ_INS5_IJNSA_ILi8EEESF_EEENS5_IJSF_SB_EEEEEEEvNS4_8identityESX_S17_vS18_EENS_8epilogue10collective18CollectiveEpilogueINS1A_23Sm100TmaWarpSpecializedILi2ELi2ELi64ELb0ELb0EEEJSG_NS5_IJNSQ_ISE_SB_EENSQ_INSA_ILi64EEESB_EEEEEaSH_aSH_NS1A_6fusion15FusionCallbacksIS1E_NS1J_17LinearCombinationIaiaiLNS_15FloatRoundStyleE2EEESG_S1I_JEEENS4_5SM1004TMEM4LOAD26SM100_TMEM_LOAD_32dp32b64xESX_NSY_INSZ_ILi2ELi4ELi3EEES12_NSQ_INS5_IJS13_S1G_EEENS5_IJS1G_SB_EEEEEEENS4_39AutoVectorizingCopyWithAssumedAlignmentILi128EEENS4_14SM90_TMA_STOREES1X_S1Z_S1Z_EEEvvEEEEvNT_6ParamsE)
        .other          _ZN7cutlass13device_kernelINS_4gemm6kernel13GemmUniversalIN4cute5tupleIJiiiiEEENS1_10collective13CollectiveMmaINS1_35MainloopSm100TmaUmmaWarpSpecializedILi5ELi2ELi4ENS5_IJNS4_1CILi1EEESB_SB_EEEEENS5_IJNSA_ILi128EEESE_NSA_ILi32EEEEEEaNS5_IJlSB_lEEEaSH_NS4_8TiledMMAINS4_8MMA_AtomIJNS4_15SM100_MMA_S8_SSIaaiLi128ELi128ELNS4_4UMMA5MajorE0ELSM_0ELNSL_8SaturateE0EEEEEENS4_6LayoutISC_NS5_IJNSA_ILi0EEESR_SR_EEEEENS5_IJNS4_10UnderscoreESU_SU_EEEEENS4_13SM90_TMA_LOADENS4_14ComposedLayoutINS4_7SwizzleILi1ELi4ELi3EEENS4_18smem_ptr_flag_bitsILi8EEENSQ_INS5_IJNSA_ILi8EEESF_EEENS5_IJSF_SB_EEEEEEEvNS4_8identityESX_S17_vS18_EENS_8epilogue10collective18CollectiveEpilogueINS1A_23Sm100TmaWarpSpecializedILi2ELi2ELi64ELb0ELb0EEEJSG_NS5_IJNSQ_ISE_SB_EENSQ_INSA_ILi64EEESB_EEEEEaSH_aSH_NS1A_6fusion15FusionCallbacksIS1E_NS1J_17LinearCombinationIaiaiLNS_15FloatRoundStyleE2EEESG_S1I_JEEENS4_5SM1004TMEM4LOAD26SM100_TMEM_LOAD_32dp32b64xESX_NSY_INSZ_ILi2ELi4ELi3EEES12_NSQ_INS5_IJS13_S1G_EEENS5_IJS1G_SB_EEEEEEENS4_39AutoVectorizingCopyWithAssumedAlignmentILi128EEENS4_14SM90_TMA_STOREES1X_S1Z_S1Z_EEEvvEEEEvNT_6ParamsE,@"STO_CUDA_ENTRY STV_DEFAULT"
_ZN7cutlass13device_kernelINS_4gemm6kernel13GemmUniversalIN4cute5tupleIJiiiiEEENS1_10collective13CollectiveMmaINS1_35MainloopSm100TmaUmmaWarpSpecializedILi5ELi2ELi4ENS5_IJNS4_1CILi1EEESB_SB_EEEEENS5_IJNSA_ILi128EEESE_NSA_ILi32EEEEEEaNS5_IJlSB_lEEEaSH_NS4_8TiledMMAINS4_8MMA_AtomIJNS4_15SM100_MMA_S8_SSIaaiLi128ELi128ELNS4_4UMMA5MajorE0ELSM_0ELNSL_8SaturateE0EEEEEENS4_6LayoutISC_NS5_IJNSA_ILi0EEESR_SR_EEEEENS5_IJNS4_10UnderscoreESU_SU_EEEEENS4_13SM90_TMA_LOADENS4_14ComposedLayoutINS4_7SwizzleILi1ELi4ELi3EEENS4_18smem_ptr_flag_bitsILi8EEENSQ_INS5_IJNSA_ILi8EEESF_EEENS5_IJSF_SB_EEEEEEEvNS4_8identityESX_S17_vS18_EENS_8epilogue10collective18CollectiveEpilogueINS1A_23Sm100TmaWarpSpecializedILi2ELi2ELi64ELb0ELb0EEEJSG_NS5_IJNSQ_ISE_SB_EENSQ_INSA_ILi64EEESB_EEEEEaSH_aSH_NS1A_6fusion15FusionCallbacksIS1E_NS1J_17LinearCombinationIaiaiLNS_15FloatRoundStyleE2EEESG_S1I_JEEENS4_5SM1004TMEM4LOAD26SM100_TMEM_LOAD_32dp32b64xESX_NSY_INSZ_ILi2ELi4ELi3EEES12_NSQ_INS5_IJS13_S1G_EEENS5_IJS1G_SB_EEEEEEENS4_39AutoVectorizingCopyWithAssumedAlignmentILi128EEENS4_14SM90_TMA_STOREES1X_S1Z_S1Z_EEEvvEEEEvNT_6ParamsE:
[----:B------:R-:W1:Y:S01]  /*0000*/  LDC R1, c[0x0][0x37c] ;  /* 0x0000df00ff017b82 */ /* 0x000e620000000800 */
[----:B------:R-:W2:Y:S01]  /*0010*/  S2R R167, SR_TID.X ;  /* 0x0000000000a77919 */ /* 0x000ea20000002100 */
[----:B------:R-:W3:Y:S01]  /*0020*/  LDCU.64 UR4, c[0x0][0x890] ;  /* 0x00011200ff0477ac */ /* 0x000ee20008000a00 */
[----:B------:R-:W-:Y:S02]  /*0030*/  PRMT R151, RZ, 0x7610, R151 ;  /* 0x00007610ff977816 */ /* 0x000fe40000000097 */
[----:B------:R-:W-:Y:S01]  /*0040*/  ELECT P5, URZ, PT ;  /* 0x0000000000ff782f */ /* 0x000fe200038a0000 */
[----:B------:R-:W4:Y:S01]  /*0050*/  LDCU.64 UR46, c[0x0][0x358] ;  /* 0x00006b00ff2e77ac */ /* 0x000f220008000a00 */
[----:B---3--:R-:W-:-:S04]  /*0060*/  UISETP.NE.U32.AND UP0, UPT, UR4, URZ, UPT ;  /* 0x000000ff0400728c */ /* 0x008fc8000bf05070 */
[----:B------:R-:W-:Y:S01]  /*0070*/  UISETP.NE.AND.EX UP0, UPT, UR5, URZ, UPT, UP0 ;  /* 0x000000ff0500728c */ /* 0x000fe2000bf05300 */
[----:B--2---:R-:W-:-:S05]  /*0080*/  SHF.R.U32.HI R154, RZ, 0x5, R167 ;  /* 0x00000005ff9a7819 */ /* 0x004fca00000116a7 */
[----:B------:R-:W2:Y:S02]  /*0090*/  SHFL.IDX PT, R0, R154, RZ, 0x1f ;  /* 0x00001fff9a007589 */ /* 0x000ea400000e0000 */
[----:B--2---:R-:W-:Y:S01]  /*00a0*/  R2UR UR8, R0 ;  /* 0x00000000000872ca */ /* 0x004fe200000e0000 */
[----:B-1--4-:R-:W-:-:S14]  /*00b0*/  BRA.U UP0, `(.L_x_0) ;  /* 0x00000001002c7547 */ /* 0x012fdc000b800000 */
[----:B------:R-:W1:Y:S02]  /*00c0*/  LDCU.64 UR6, c[0x0][0x888] ;  /* 0x00011100ff0677ac */ /* 0x000e640008000a00 */
[----:B-1----:R-:W-:-:S04]  /*00d0*/  UISETP.NE.U32.AND UP0, UPT, UR6, URZ, UPT ;  /* 0x000000ff0600728c */ /* 0x002fc8000bf05070 */
[----:B------:R-:W-:-:S09]  /*00e0*/  UISETP.NE.AND.EX UP0, UPT, UR7, URZ, UPT, UP0 ;  /* 0x000000ff0700728c */ /* 0x000fd2000bf05300 */
[----:B------:R-:W-:Y:S05]  /*00f0*/  BRA.U !UP0, `(.L_x_1) ;  /* 0x0000000108107547 */ /* 0x000fea000b800000 */
[----:B------:R-:W1:Y:S02]  /*0100*/  LDC.64 R82, c[0x0][0x888] ;  /* 0x00022200ff527b82 */ /* 0x000e640000000a00 */
[----:B-1----:R1:W5:Y:S01]  /*0110*/  LDG.E R82, desc[UR46][R82.64] ;  /* 0x0000002e52527981 */ /* 0x002362000c1e1900 */
[----:B------:R-:W-:Y:S01]  /*0120*/  HFMA2 R151, -RZ, RZ, 0, 5.9604644775390625e-08 ;  /* 0x00000001ff977431 */ /* 0x000fe200000001ff */
[----:B------:R-:W-:Y:S05]  /*0130*/  BRA `(.L_x_0) ;  /* 0x00000000000c7947 */ /* 0x000fea0003800000 */
.L_x_1:
[----:B------:R-:W1:Y:S01]  /*0140*/  LDCU UR6, c[0x0][0x880] ;  /* 0x00011000ff0677ac */ /* 0x000e620008000800 */
[----:B------:R-:W-:Y:S01]  /*0150*/  HFMA2 R151, -RZ, RZ, 0, 5.9604644775390625e-08 ;  /* 0x00000001ff977431 */ /* 0x000fe200000001ff */
[----:B-1----:R-:W-:-:S07]  /*0160*/  MOV R82, UR6 ;  /* 0x0000000600527c02 */ /* 0x002fce0008000f00 */
.L_x_0:
[----:B------:R-:W2:Y:S02]  /*0170*/  LDCU.64 UR6, c[0x0][0x8b0] ;  /* 0x00011600ff0677ac */ /* 0x000ea40008000a00 */
[----:B--2---:R-:W-:-:S04]  /*0180*/  UISETP.NE.U32.AND UP0, UPT, UR6, URZ, UPT ;  /* 0x000000ff0600728c */ /* 0x004fc8000bf05070 */
[----:B------:R-:W-:-:S09]  /*0190*/  UISETP.NE.AND.EX UP0, UPT, UR7, URZ, UPT, UP0 ;  /* 0x000000ff0700728c */ /* 0x000fd2000bf05300 */
[----:B------:R-:W-:Y:S05]  /*01a0*/  BRA.U UP0, `(.L_x_2) ;  /* 0x0000000100247547 */ /* 0x000fea000b800000 */
[----:B------:R-:W2:Y:S02]  /*01b0*/  LDCU.64 UR6, c[0x0][0x8a8] ;  /* 0x00011500ff0677ac */ /* 0x000ea40008000a00 */
[----:B--2---:R-:W-:-:S04]  /*01c0*/  UISETP.NE.U32.AND UP0, UPT, UR6, URZ, UPT ;  /* 0x000000ff0600728c */ /* 0x004fc8000bf05070 */
[----:B------:R-:W-:-:S09]  /*01d0*/  UISETP.NE.AND.EX UP0, UPT, UR7, URZ, UPT, UP0 ;  /* 0x000000ff0700728c */ /* 0x000fd2000bf05300 */
[----:B------:R-:W-:Y:S05]  /*01e0*/  BRA.U !UP0, `(.L_x_3) ;  /* 0x00000001080c7547 */ /* 0x000fea000b800000 */
[----:B------:R-:W2:Y:S02]  /*01f0*/  LDC.64 R78, c[0x0][0x8a8] ;  /* 0x00022a00ff4e7b82 */ /* 0x000ea40000000a00 */
[----:B--2---:R2:W5:Y:S01]  /*0200*/  LDG.E R78, desc[UR46][R78.64] ;  /* 0x0000002e4e4e7981 */ /* 0x004562000c1e1900 */
[----:B------:R-:W-:Y:S05]  /*0210*/  BRA `(.L_x_2) ;  /* 0x0000000000087947 */ /* 0x000fea0003800000 */
.L_x_3:
[----:B------:R-:W2:Y:S02]  /*0220*/  LDCU UR6, c[0x0][0x8a0] ;  /* 0x00011400ff0677ac */ /* 0x000ea40008000800 */
[----:B--2---:R-:W-:Y:S02]  /*0230*/  MOV R78, UR6 ;  /* 0x00000006004e7c02 */ /* 0x004fe40008000f00 */
.L_x_2:
[----:B------:R-:W-:Y:S01]  /*0240*/  IMAD.U32 R0, RZ, RZ, UR8 ;  /* 0x00000008ff007e24 */ /* 0x000fe2000f8e00ff */
[----:B------:R-:W-:Y:S04]  /*0250*/  BSSY.RECONVERGENT B0, `(.L_x_4) ;  /* 0x000000c000007945 */ /* 0x000fe80003800200 */
[C---:B------:R-:W-:Y:S02]  /*0260*/  ISETP.NE.OR P1, PT, R0.reuse, 0x1, !P5 ;  /* 0x000000010000780c */ /* 0x040fe40006f25670 */
[----:B------:R-:W-:-:S11]  /*0270*/  ISETP.NE.OR P0, PT, R0, 0x3, !P5 ;  /* 0x000000030000780c */ /* 0x000fd60006f05670 */
[----:B------:R-:W-:Y:S05]  /*0280*/  @P1 BRA `(.L_x_5) ;  /* 0x0000000000201947 */ /* 0x000fea0003800000 */
[----:B------:R-:W3:Y:S02]  /*0290*/  LDCU.64 UR6, c[0x0][0x348] ;  /* 0x00006900ff0677ac */ /* 0x000ee40008000a00 */
[----:B---3--:R-:W-:Y:S02]  /*02a0*/  UIADD3 UR10, UP1, UPT, UR6, 0x80, URZ ;  /* 0x00000080060a7890 */ /* 0x008fe4000ff3e0ff */
[----:B------:R-:W-:Y:S02]  /*02b0*/  UIADD3 UR6, UP0, UPT, UR6, 0x180, URZ ;  /* 0x0000018006067890 */ /* 0x000fe4000ff1e0ff */
[----:B------:R-:W-:Y:S02]  /*02c0*/  UIADD3.X UR11, UPT, UPT, URZ, UR7, URZ, UP1, !UPT ;  /* 0x00000007ff0b7290 */ /* 0x000fe40008ffe4ff */
[----:B------:R-:W-:-:S07]  /*02d0*/  UIADD3.X UR7, UPT, UPT, URZ, UR7, URZ, UP0, !UPT ;  /* 0x00000007ff077290 */ /* 0x000fce00087fe4ff */
[----:B------:R3:W-:Y:S02]  /*02e0*/  UTMACCTL.PF [UR10] ;  /* 0x000000000a0079b9 */ /* 0x0007e40008040000 */
[----:B------:R3:W-:Y:S02]  /*02f0*/  UTMACCTL.PF [UR6] ;  /* 0x00000000060079b9 */ /* 0x0007e40008040000 */
[----:B---3--:R-:W-:Y:S01]  /*0300*/  NOP ;  /* 0x0000000000007918 */ /* 0x008fe20000000000 */
.L_x_5:
[----:B------:R-:W-:Y:S05]  /*0310*/  BSYNC.RECONVERGENT B0 ;  /* 0x0000000000007941 */ /* 0x000fea0003800200 */
.L_x_4:
[----:B------:R-:W-:Y:S04]  /*0320*/  BSSY.RECONVERGENT B0, `(.L_x_6) ;  /* 0x000000a000007945 */ /* 0x000fe80003800200 */
        /* <DEDUP_REMOVED lines=9> */
.L_x_7:
[----:B------:R-:W-:Y:S05]  /*03c0*/  BSYNC.RECONVERGENT B0 ;  /* 0x0000000000007941 */ /* 0x000fea0003800200 */
.L_x_6:
[----:B------:R-:W3:Y:S01]  /*03d0*/  LDCU.64 UR6, c[0x0][0x888] ;  /* 0x00011100ff0677ac */ /* 0x000ee20008000a00 */
[----:B------:R-:W-:Y:S02]  /*03e0*/  UISETP.EQ.U32.AND UP1, UPT, UR4, URZ, UPT ;  /* 0x000000ff0400728c */ /* 0x000fe4000bf22070 */
[----:B------:R-:W-:Y:S02]  /*03f0*/  UPLOP3.LUT UP2, UPT, UPT, UPT, UPT, 0x80, 0x8 ;  /* 0x000000000008789c */ /* 0x000fe40003f4f070 */
[----:B---3--:R-:W-:-:S04]  /*0400*/  UISETP.NE.U32.AND UP0, UPT, UR6, URZ, UPT ;  /* 0x000000ff0600728c */ /* 0x008fc8000bf05070 */
[----:B------:R-:W-:-:S04]  /*0410*/  UISETP.NE.AND.EX UP0, UPT, UR7, URZ, UPT, UP0 ;  /* 0x000000ff0700728c */ /* 0x000fc8000bf05300 */
[----:B------:R-:W-:-:S04]  /*0420*/  UISETP.EQ.OR.EX UP3, UPT, UR5, URZ, !UP0, UP1 ;  /* 0x000000ff0500728c */ /* 0x000fc8000c762710 */
[----:B------:R-:W-:-:S05]  /*0430*/  UP2UR UR50, UPR, URZ, 0x8 ;  /* 0x00000008ff327883 */ /* 0x000fca0008000000 */
[----:B------:R-:W-:Y:S07]  /*0440*/  BRA.U !UP3, `(.L_x_8) ;  /* 0x000000010b207547 */ /* 0x000fee000b800000 */
[----:B-----5:R-:W-:Y:S01]  /*0450*/  R2UR UR6, R82 ;  /* 0x00000000520672ca */ /* 0x020fe200000e0000 */
[----:B------:R-:W-:Y:S02]  /*0460*/  UISETP.NE.U32.AND UP2, UPT, UR4, URZ, UPT ;  /* 0x000000ff0400728c */ /* 0x000fe4000bf45070 */
[----:B------:R-:W-:Y:S02]  /*0470*/  USEL UR4, URZ, 0xffffffff, UP0 ;  /* 0xffffffffff047887 */ /* 0x000fe40008000000 */
[----:B------:R-:W-:-:S08]  /*0480*/  UISETP.NE.AND.EX UP2, UPT, UR5, URZ, UPT, UP2 ;  /* 0x000000ff0500728c */ /* 0x000fd0000bf45320 */
[----:B------:R-:W-:-:S04]  /*0490*/  UISETP.NE.AND UP1, UPT, UR6, URZ, UPT ;  /* 0x000000ff0600728c */ /* 0x000fc8000bf25270 */
[----:B------:R-:W-:-:S04]  /*04a0*/  @!UP2 USEL UR4, URZ, 0xffffffff, UP1 ;  /* 0xffffffffff04a887 */ /* 0x000fc80008800000 */
[----:B------:R-:W-:-:S04]  /*04b0*/  ULOP3.LUT UR4, UR4, 0x1, URZ, 0xc0, !UPT ;  /* 0x0000000104047892 */ /* 0x000fc8000f8ec0ff */
[----:B------:R-:W-:-:S11]  /*04c0*/  UISETP.NE.U32.AND UP2, UPT, UR4, 0x1, UPT ;  /* 0x000000010400788c */ /* 0x000fd6000bf45070 */
.L_x_8:
[----:B------:R-:W3:Y:S01]  /*04d0*/  SHFL.IDX PT, R2, R154, RZ, 0x1f ;  /* 0x00001fff9a027589 */ /* 0x000ee200000e0000 */
[----:B------:R-:W-:-:S04]  /*04e0*/  UISETP.NE.AND UP1, UPT, UR8, 0x2, UPT ;  /* 0x000000020800788c */ /* 0x000fc8000bf25270 */
[----:B------:R-:W-:Y:S01]  /*04f0*/  USEL UR6, URZ, 0x1, UP1 ;  /* 0x00000001ff067887 */ /* 0x000fe20008800000 */
[----:B---3--:R-:W-:-:S13]  /*0500*/  ISETP.NE.AND P0, PT, R2, RZ, PT ;  /* 0x000000ff0200720c */ /* 0x008fda0003f05270 */
[----:B------:R-:W-:Y:S05]  /*0510*/  @P0 BRA `(.L_x_9) ;  /* 0x0000000000500947 */ /* 0x000fea0003800000 */
[----:B------:R-:W3:Y:S01]  /*0520*/  S2UR UR5, SR_CgaCtaId ;  /* 0x00000000000579c3 */ /* 0x000ee20000008800 */
[----:B------:R-:W-:Y:S01]  /*0530*/  UMOV UR7, 0x400 ;  /* 0x0000040000077882 */ /* 0x000fe20000000000 */
[----:B------:R-:W-:Y:S01]  /*0540*/  UMOV UR4, 0x1 ;  /* 0x0000000100047882 */ /* 0x000fe20000000000 */
[----:B------:R-:W-:Y:S01]  /*0550*/  ELECT P0, URZ, PT ;  /* 0x0000000000ff782f */ /* 0x000fe20003800000 */
[----:B------:R-:W-:-:S04]  /*0560*/  UIADD3 UR10, UPT, UPT, -UR4, 0x100000, URZ ;  /* 0x00100000040a7890 */ /* 0x000fc8000fffe1ff */
[----:B------:R-:W-:Y:S02]  /*0570*/  USHF.L.U32 UR11, UR10, 0xb, URZ ;  /* 0x0000000b0a0b7899 */ /* 0x000fe400080006ff */
[----:B------:R-:W-:Y:S02]  /*0580*/  USHF.L.U32 UR10, UR10, 0x1, URZ ;  /* 0x000000010a0a7899 */ /* 0x000fe400080006ff */
[----:B---3--:R-:W-:Y:S01]  /*0590*/  ULEA UR5, UR5, UR7, 0x18 ;  /* 0x0000000705057291 */ /* 0x008fe2000f8ec0ff */
[----:B------:R-:W3:Y:S11]  /*05a0*/  FENCE.VIEW.ASYNC.S ;  /* 0x00000000000073c6 */ /* 0x000ef60000000000 */
[----:B---3--:R3:W4:Y:S01]  /*05b0*/  SYNCS.EXCH.64 URZ, [UR5], UR10 ;  /* 0x0000000a05ff75b2 */ /* 0x0087220008000100 */
[----:B------:R3:W1:Y:S01]  /*05c0*/  SYNCS.EXCH.64 URZ, [UR5+0x28], UR10 ;  /* 0x0000280a05ff75b2 */ /* 0x0006620008000100 */
        /* <DEDUP_REMOVED lines=8> */
[----:B------:R-:W-:Y:S01]  /*0650*/  NOP ;  /* 0x0000000000007918 */ /* 0x000fe20000000000 */
.L_x_9:
[----:B------:R-:W2:Y:S01]  /*0660*/  SHFL.IDX PT, R2, R154, RZ, 0x1f ;  /* 0x00001fff9a027589 */ /* 0x000ea200000e0000 */
[----:B------:R-:W-:Y:S01]  /*0670*/  NOP ;  /* 0x0000000000007918 */ /* 0x000fe20000000000 */
[----:B--2---:R-:W-:-:S13]  /*0680*/  ISETP.NE.AND P0, PT, R2, 0x1, PT ;  /* 0x000000010200780c */ /* 0x004fda0003f05270 */
[----:B------:R-:W-:Y:S05]  /*0690*/  @P0 BRA `(.L_x_10) ;  /* 0x0000000000480947 */ /* 0x000fea0003800000 */
[----:B------:R-:W2:Y:S01]  /*06a0*/  S2UR UR7, SR_CgaCtaId ;  /* 0x00000000000779c3 */ /* 0x000ea20000008800 */
[----:B------:R-:W-:Y:S01]  /*06b0*/  UMOV UR9, 0x400 ;  /* 0x0000040000097882 */ /* 0x000fe20000000000 */
[----:B---3--:R-:W-:Y:S01]  /*06c0*/  UMOV UR5, 0x20 ;  /* 0x0000002000057882 */ /* 0x008fe20000000000 */
[----:B------:R-:W-:Y:S01]  /*06d0*/  UMOV UR4, 0x80 ;  /* 0x0000008000047882 */ /* 0x000fe20000000000 */
[----:B------:R-:W-:-:S04]  /*06e0*/  UIADD3 UR10, UPT, UPT, -UR5, 0x100000, URZ ;  /* 0x00100000050a7890 */ /* 0x000fc8000fffe1ff */
[----:B------:R-:W-:Y:S02]  /*06f0*/  USHF.L.U32 UR11, UR10, 0xb, URZ ;  /* 0x0000000b0a0b7899 */ /* 0x000fe400080006ff */
[----:B------:R-:W-:Y:S02]  /*0700*/  USHF.L.U32 UR10, UR10, 0x1, URZ ;  /* 0x000000010a0a7899 */ /* 0x000fe400080006ff */
[----:B------:R-:W-:-:S04]  /*0710*/  UIADD3 UR4, UPT, UPT, -UR4, 0x100000, URZ ;  /* 0x0010000004047890 */ /* 0x000fc8000fffe1ff */
[----:B------:R-:W-:Y:S02]  /*0720*/  USHF.L.U32 UR5, UR4, 0xb, URZ ;  /* 0x0000000b04057899 */ /* 0x000fe400080006ff */
[----:B------:R-:W-:Y:S01]  /*0730*/  USHF.L.U32 UR4, UR4, 0x1, URZ ;  /* 0x0000000104047899 */ /* 0x000fe200080006ff */
[----:B------:R-:W-:Y:S01]  /*0740*/  ELECT P0, URZ, PT ;  /* 0x0000000000ff782f */ /* 0x000fe20003800000 */
[----:B--2---:R-:W-:Y:S01]  /*0750*/  ULEA UR7, UR7, UR9, 0x18 ;  /* 0x0000000907077291 */ /* 0x004fe2000f8ec0ff */
[----:B------:R-:W2:Y:S11]  /*0760*/  FENCE.VIEW.ASYNC.S ;  /* 0x00000000000073c6 */ /* 0x000eb60000000000 */
[----:B--2---:R2:W3:Y:S01]  /*0770*/  SYNCS.EXCH.64 URZ, [UR7+0x50], UR10 ;  /* 0x0000500a07ff75b2 */ /* 0x0044e20008000100 */
[----:B------:R2:W1:Y:S01]  /*0780*/  SYNCS.EXCH.64 URZ, [UR7+0x60], UR4 ;  /* 0x0000600407ff75b2 */ /* 0x0004620008000100 */
[----:B------:R2:W1:Y:S01]  /*0790*/  SYNCS.EXCH.64 URZ, [UR7+0x58], UR10 ;  /* 0x0000580a07ff75b2 */ /* 0x0004620008000100 */
[----:B------:R2:W1:Y:S01]  /*07a0*/  SYNCS.EXCH.64 URZ, [UR7+0x68], UR4 ;  /* 0x0000680407ff75b2 */ /* 0x0004620008000100 */
[----:B------:R-:W-:Y:S01]  /*07b0*/  NOP ;  /* 0x0000000000007918 */ /* 0x000fe20000000000 */
.L_x_10:
[----:B------:R-:W4:Y:S01]  /*07c0*/  SHFL.IDX PT, R2, R154, RZ, 0x1f ;  /* 0x00001fff9a027589 */ /* 0x000f2200000e0000 */
[----:B------:R-:W-:Y:S01]  /*07d0*/  NOP ;  /* 0x0000000000007918 */ /* 0x000fe20000000000 */
[----:B----4-:R-:W-:-:S13]  /*07e0*/  ISETP.NE.AND P0, PT, R2, 0x3, PT ;  /* 0x000000030200780c */ /* 0x010fda0003f05270 */
[----:B------:R-:W-:Y:S05]  /*07f0*/  @P0 BRA `(.L_x_11) ;  /* 0x0000000000300947 */ /* 0x000fea0003800000 */
[----:B--23--:R-:W2:Y:S01]  /*0800*/  S2UR UR5, SR_CgaCtaId ;  /* 0x00000000000579c3 */ /* 0x00cea20000008800 */
[----:B------:R-:W-:Y:S01]  /*0810*/  UMOV UR7, 0x400 ;  /* 0x0000040000077882 */ /* 0x000fe20000000000 */
[----:B------:R-:W-:Y:S01]  /*0820*/  UMOV UR4, 0x20 ;  /* 0x0000002000047882 */ /* 0x000fe20000000000 */
[----:B------:R-:W-:Y:S01]  /*0830*/  ELECT P0, URZ, PT ;  /* 0x0000000000ff782f */ /* 0x000fe20003800000 */
[----:B------:R-:W-:-:S04]  /*0840*/  UIADD3 UR10, UPT, UPT, -UR4, 0x100000, URZ ;  /* 0x00100000040a7890 */ /* 0x000fc8000fffe1ff */
[----:B------:R-:W-:Y:S02]  /*0850*/  USHF.L.U32 UR11, UR10, 0xb, URZ ;  /* 0x0000000b0a0b7899 */ /* 0x000fe400080006ff */
[----:B------:R-:W-:Y:S02]  /*0860*/  USHF.L.U32 UR10, UR10, 0x1, URZ ;  /* 0x000000010a0a7899 */ /* 0x000fe400080006ff */
[----:B--2---:R-:W-:Y:S01]  /*0870*/  ULEA UR5, UR5, UR7, 0x18 ;  /* 0x0000000705057291 */ /* 0x004fe2000f8ec0ff */
[----:B------:R-:W2:Y:S11]  /*0880*/  FENCE.VIEW.ASYNC.S ;  /* 0x00000000000073c6 */ /* 0x000eb60000000000 */
[----:B--2---:R4:W2:Y:S01]  /*0890*/  SYNCS.EXCH.64 URZ, [UR5+0x70], UR10 ;  /* 0x0000700a05ff75b2 */ /* 0x0048a20008000100 */
[----:B------:R4:W3:Y:S02]  /*08a0*/  SYNCS.EXCH.64 URZ, [UR5+0x78], UR10 ;  /* 0x0000780a05ff75b2 */ /* 0x0008e40008000100 */
[----:B----4-:R-:W-:Y:S01]  /*08b0*/  NOP ;  /* 0x0000000000007918 */ /* 0x010fe20000000000 */
.L_x_11:
[----:B------:R-:W4:Y:S01]  /*08c0*/  SHFL.IDX PT, R2, R154, RZ, 0x1f ;  /* 0x00001fff9a027589 */ /* 0x000f2200000e0000 */
[----:B------:R-:W-:Y:S01]  /*08d0*/  NOP ;  /* 0x0000000000007918 */ /* 0x000fe20000000000 */
[----:B----4-:R-:W-:-:S13]  /*08e0*/  ISETP.NE.AND P0, PT, R2, 0x4, PT ;  /* 0x000000040200780c */ /* 0x010fda0003f05270 */
[----:B------:R-:W-:Y:S05]  /*08f0*/  @P0 BRA `(.L_x_12) ;  /* 0x00000000004c0947 */ /* 0x000fea0003800000 */
[----:B--23--:R-:W2:Y:S01]  /*0900*/  S2UR UR5, SR_CgaCtaId ;  /* 0x00000000000579c3 */ /* 0x00cea20000008800 */
[----:B------:R-:W-:Y:S01]  /*0910*/  UMOV UR9, 0x100 ;  /* 0x0000010000097882 */ /* 0x000fe20000000000 */
[----:B------:R-:W-:Y:S01]  /*0920*/  UMOV UR7, 0x400 ;  /* 0x0000040000077882 */ /* 0x000fe20000000000 */
[----:B------:R-:W-:Y:S01]  /*0930*/  USEL UR9, UR9, 0xe0, UP2 ;  /* 0x000000e009097887 */ /* 0x000fe20009000000 */
[----:B------:R-:W-:Y:S01]  /*0940*/  UMOV UR4, 0x1 ;  /* 0x0000000100047882 */ /* 0x000fe20000000000 */
[----:B------:R-:W-:Y:S01]  /*0950*/  ELECT P0, URZ, PT ;  /* 0x0000000000ff782f */ /* 0x000fe20003800000 */
[----:B------:R-:W-:-:S04]  /*0960*/  UIADD3 UR10, UPT, UPT, -UR4, 0x100000, URZ ;  /* 0x00100000040a7890 */ /* 0x000fc8000fffe1ff */
[----:B------:R-:W-:Y:S02]  /*0970*/  USHF.L.U32 UR11, UR10, 0xb, URZ ;  /* 0x0000000b0a0b7899 */ /* 0x000fe400080006ff */
[----:B------:R-:W-:Y:S02]  /*0980*/  USHF.L.U32 UR10, UR10, 0x1, URZ ;  /* 0x000000010a0a7899 */ /* 0x000fe400080006ff */
[----:B------:R-:W-:-:S04]  /*0990*/  UIADD3 UR12, UPT, UPT, -UR9, 0x100000, URZ ;  /* 0x00100000090c7890 */ /* 0x000fc8000fffe1ff */
[----:B------:R-:W-:Y:S02]  /*09a0*/  USHF.L.U32 UR13, UR12, 0xb, URZ ;  /* 0x0000000b0c0d7899 */ /* 0x000fe400080006ff */
[----:B------:R-:W-:Y:S02]  /*09b0*/  USHF.L.U32 UR12, UR12, 0x1, URZ ;  /* 0x000000010c0c7899 */ /* 0x000fe400080006ff */
[----:B--2---:R-:W-:Y:S01]  /*09c0*/  ULEA UR5, UR5, UR7, 0x18 ;  /* 0x0000000705057291 */ /* 0x004fe2000f8ec0ff */
[----:B------:R-:W2:Y:S11]  /*09d0*/  FENCE.VIEW.ASYNC.S ;  /* 0x00000000000073c6 */ /* 0x000eb60000000000 */
[----:B--2---:R4:W2:Y:S01]  /*09e0*/  SYNCS.EXCH.64 URZ, [UR5+0x80], UR10 ;  /* 0x0000800a05ff75b2 */ /* 0x0048a20008000100 */
[----:B------:R4:W3:Y:S01]  /*09f0*/  SYNCS.EXCH.64 URZ, [UR5+0x90], UR12 ;  /* 0x0000900c05ff75b2 */ /* 0x0008e20008000100 */
[----:B------:R4:W1:Y:S01]  /*0a00*/  SYNCS.EXCH.64 URZ, [UR5+0x88], UR10 ;  /* 0x0000880a05ff75b2 */ /* 0x0008620008000100 */
[----:B------:R4:W1:Y:S02]  /*0a10*/  SYNCS.EXCH.64 URZ, [UR5+0x98], UR12 ;  /* 0x0000980c05ff75b2 */ /* 0x0008640008000100 */
[----:B----4-:R-:W-:Y:S01]  /*0a20*/  NOP ;  /* 0x0000000000007918 */ /* 0x010fe20000000000 */
.L_x_12:
[----:B------:R-:W4:Y:S01]  /*0a30*/  SHFL.IDX PT, R2, R154, RZ, 0x1f ;  /* 0x00001fff9a027589 */ /* 0x000f2200000e0000 */
[----:B------:R-:W-:Y:S01]  /*0a40*/  NOP ;  /* 0x0000000000007918 */ /* 0x000fe20000000000 */
[----:B----4-:R-:W-:-:S13]  /*0a50*/  ISETP.NE.AND P0, PT, R2, 0x5, PT ;  /* 0x000000050200780c */ /* 0x010fda0003f05270 */
[----:B------:R-:W-:Y:S05]  /*0a60*/  @P0 BRA `(.L_x_13) ;  /* 0x0000000000580947 */ /* 0x000fea0003800000 */
[----:B--2---:R-:W2:Y:S01]  /*0a70*/  S2UR UR7, SR_CgaCtaId ;  /* 0x00000000000779c3 */ /* 0x004ea20000008800 */
        /* <DEDUP_REMOVED lines=12> */
[----:B--2---:R4:W2:Y:S01]  /*0b40*/  SYNCS.EXCH.64 URZ, [UR7+0xa0], UR10 ;  /* 0x0000a00a07ff75b2 */ /* 0x0048a20008000100 */
[----:B------:R4:W3:Y:S01]  /*0b50*/  SYNCS.EXCH.64 URZ, [UR7+0xc0], UR4 ;  /* 0x0000c00407ff75b2 */ /* 0x0008e20008000100 */
[----:B------:R4:W1:Y:S01]  /*0b60*/  SYNCS.EXCH.64 URZ, [UR7+0xa8], UR10 ;  /* 0x0000a80a07ff75b2 */ /* 0x0008620008000100 */
[----:B------:R4:W1:Y:S01]  /*0b70*/  SYNCS.EXCH.64 URZ, [UR7+0xc8], UR4 ;  /* 0x0000c80407ff75b2 */ /* 0x0008620008000100 */
[----:B------:R4:W1:Y:S01]  /*0b80*/  SYNCS.EXCH.64 URZ, [UR7+0xb0], UR10 ;  /* 0x0000b00a07ff75b2 */ /* 0x0008620008000100 */
[----:B------:R4:W1:Y:S01]  /*0b90*/  SYNCS.EXCH.64 URZ, [UR7+0xd0], UR4 ;  /* 0x0000d00407ff75b2 */ /* 0x0008620008000100 */
[----:B------:R4:W1:Y:S01]  /*0ba0*/  SYNCS.EXCH.64 URZ, [UR7+0xb8], UR10 ;  /* 0x0000b80a07ff75b2 */ /* 0x0008620008000100 */
[----:B------:R4:W1:Y:S02]  /*0bb0*/  SYNCS.EXCH.64 URZ, [UR7+0xd8], UR4 ;  /* 0x0000d80407ff75b2 */ /* 0x0008640008000100 */
[----:B----4-:R-:W-:Y:S01]  /*0bc0*/  NOP ;  /* 0x0000000000007918 */ /* 0x010fe20000000000 */
.L_x_13:
        /* <DEDUP_REMOVED lines=18> */
.L_x_14:
[----:B--23--:R-:W2:Y:S01]  /*0cf0*/  S2UR UR5, SR_CTAID.X ;  /* 0x00000000000579c3 */ /* 0x00cea20000002500 */
[----:B------:R-:W-:-:S05]  /*0d00*/  CS2R.32 R152, SR_CgaSize ;  /* 0x0000000000987805 */ /* 0x000fca0000008a00 */
[----:B------:R-:W-:-:S05]  /*0d10*/  IMAD R152, R152, -0xa0, RZ ;  /* 0xffffff6098987824 */ /* 0x000fca00078e02ff */
[----:B------:R-:W-:-:S14]  /*0d20*/  R2UR UR9, R152 ;  /* 0x00000000980972ca */ /* 0x000fdc00000e0000 */
[----:B------:R-:W3:Y:S01]  /*0d30*/  LDCU UR9, c[0x0][UR9+0x2b0] ;  /* 0x00005600090977ac */ /* 0x000ee20008000800 */
[----:B------:R-:W-:Y:S01]  /*0d40*/  NOP ;  /* 0x0000000000007918 */ /* 0x000fe20000000000 */
[----:B------:R-:W-:-:S05]  /*0d50*/  CS2R.32 R152, SR_CgaSize ;  /* 0x0000000000987805 */ /* 0x000fca0000008a00 */
[----:B------:R-:W-:-:S05]  /*0d60*/  IMAD R152, R152, -0xa0, RZ ;  /* 0xffffff6098987824 */ /* 0x000fca00078e02ff */
[----:B------:R-:W-:-:S14]  /*0d70*/  R2UR UR7, R152 ;  /* 0x00000000980772ca */ /* 0x000fdc00000e0000 */
[----:B------:R-:W4:Y:S01]  /*0d80*/  LDCU UR7, c[0x0][UR7+0x2b4] ;  /* 0x00005680070777ac */ /* 0x000f220008000800 */
[----:B------:R-:W1:Y:S08]  /*0d90*/  S2UR UR4, SR_CTAID.Y ;  /* 0x00000000000479c3 */ /* 0x000e700000002600 */
[----:B------:R-:W4:Y:S01]  /*0da0*/  LDC R9, c[0x0][0xb24] ;  /* 0x0002c900ff097b82 */ /* 0x000f220000000800 */
[----:B--2---:R-:W-:-:S02]  /*0db0*/  I2FP.F32.U32 R4, UR5 ;  /* 0x0000000500047c45 */ /* 0x004fc40008201000 */
[----:B------:R-:W-:-:S05]  /*0dc0*/  CS2R.32 R5, SR_CgaSize ;  /* 0x0000000000057805 */ /* 0x000fca0000008a00 */
[----:B------:R-:W-:-:S06]  /*0dd0*/  IMAD R5, R5, -0xa0, RZ ;  /* 0xffffff6005057824 */ /* 0x000fcc00078e02ff */
[----:B------:R-:W2:Y:S01]  /*0de0*/  LDC R5, c[0x0][R5+0x2a0] ;  /* 0x0000a80005057b82 */ /* 0x000ea20000000800 */
[----:B------:R-:W-:Y:S01]  /*0df0*/  MOV R21, UR5 ;  /* 0x0000000500157c02 */ /* 0x000fe20008000f00 */
[----:B---3--:R-:W-:Y:S01]  /*0e00*/  FMUL R4, R4, UR9 ;  /* 0x0000000904047c20 */ /* 0x008fe20008400000 */
[----:B-1----:R-:W-:Y:S02]  /*0e10*/  I2FP.F32.U32 R2, UR4 ;  /* 0x0000000400027c45 */ /* 0x002fe40008201000 */
[----:B------:R-:W-:-:S05]  /*0e20*/  CS2R.32 R3, SR_CgaSize ;  /* 0x0000000000037805 */ /* 0x000fca0000008a00 */
[----:B------:R-:W-:-:S06]  /*0e30*/  IMAD R3, R3, -0xa0, RZ ;  /* 0xffffff6003037824 */ /* 0x000fcc00078e02ff */
[----:B------:R-:W1:Y:S01]  /*0e40*/  LDC R3, c[0x0][R3+0x2a4] ;  /* 0x0000a90003037b82 */ /* 0x000e620000000800 */
[----:B------:R-:W3:Y:S01]  /*0e50*/  F2I.U32.TRUNC.NTZ R152, R4 ;  /* 0x0000000400987305 */ /* 0x000ee2000020f000 */
[----:B------:R-:W-:Y:S01]  /*0e60*/  MOV R20, UR4 ;  /* 0x0000000400147c02 */ /* 0x000fe20008000f00 */
[----:B----4-:R-:W-:-:S05]  /*0e70*/  FMUL R2, R2, UR7 ;  /* 0x0000000702027c20 */ /* 0x010fca0008400000 */
[----:B------:R-:W-:Y:S01]  /*0e80*/  BAR.SYNC.DEFER_BLOCKING 0x0 ;  /* 0x0000000000007b1d */ /* 0x000fe20000010000 */
[----:B------:R-:W-:-:S05]  /*0e90*/  ISETP.GE.AND P0, PT, R9, 0x1, PT ;  /* 0x000000010900780c */ /* 0x000fca0003f06270 */
[----:B------:R-:W4:Y:S02]  /*0ea0*/  F2I.U32.TRUNC.NTZ R150, R2 ;  /* 0x0000000200967305 */ /* 0x000f24000020f000 */
[----:B------:R-:W1:Y:S01]  /*0eb0*/  S2UR UR36, SR_CTAID.Z ;  /* 0x00000000002479c3 */ /* 0x000e620000002700 */
[----:B---3--:R-:W-:-:S05]  /*0ec0*/  IADD3 R152, PT, PT, -R152, RZ, RZ ;  /* 0x000000ff98987210 */ /* 0x008fca0007ffe1ff */
[----:B--2---:R-:W-:Y:S01]  /*0ed0*/  IMAD R152, R5, R152, UR5 ;  /* 0x0000000505987e24 */ /* 0x004fe2000f8e0298 */
[----:B----4-:R-:W-:-:S05]  /*0ee0*/  IADD3 R150, PT, PT, -R150, RZ, RZ ;  /* 0x000000ff96967210 */ /* 0x010fca0007ffe1ff */
[----:B-1----:R-:W-:Y:S01]  /*0ef0*/  IMAD R150, R3, R150, UR4 ;  /* 0x0000000403967e24 */ /* 0x002fe2000f8e0296 */
[----:B------:R-:W-:Y:S06]  /*0f00*/  @!P0 BRA `(.L_x_15) ;  /* 0x0000000000b88947 */ /* 0x000fec0003800000 */
[----:B------:R-:W1:Y:S01]  /*0f10*/  LDC.64 R4, c[0x0][0xb18] ;  /* 0x0002c600ff047b82 */ /* 0x000e620000000a00 */
[----:B------:R-:W-:-:S07]  /*0f20*/  ISETP.NE.AND P0, PT, R9, 0x1, PT ;  /* 0x000000010900780c */ /* 0x000fce0003f05270 */
[----:B------:R-:W2:Y:S08]  /*0f30*/  LDC R10, c[0x0][0xb0c] ;  /* 0x0002c300ff0a7b82 */ /* 0x000eb00000000800 */
[----:B------:R-:W3:Y:S08]  /*0f40*/  LDC R11, c[0x0][0x370] ;  /* 0x0000dc00ff0b7b82 */ /* 0x000ef00000000800 */
[----:B------:R-:W4:Y:S01]  /*0f50*/  LDC R12, c[0x0][0x374] ;  /* 0x0000dd00ff0c7b82 */ /* 0x000f220000000800 */
[----:B-1----:R-:W-:-:S07]  /*0f60*/  ISETP.NE.AND P1, PT, R4, 0x1, PT ;  /* 0x000000010400780c */ /* 0x002fce0003f25270 */
[----:B------:R-:W3:Y:S01]  /*0f70*/  LDC.64 R6, c[0x0][0xb10] ;  /* 0x0002c400ff067b82 */ /* 0x000ee20000000a00 */
[----:B--2---:R-:W-:-:S07]  /*0f80*/  ISETP.NE.AND P2, PT, R10, 0x1, PT ;  /* 0x000000010a00780c */ /* 0x004fce0003f45270 */
[----:B------:R-:W1:Y:S08]  /*0f90*/  LDC R8, c[0x0][0xb20] ;  /* 0x0002c800ff087b82 */ /* 0x000e700000000800 */
[----:B------:R-:W2:Y:S01]  /*0fa0*/  LDC.64 R2, c[0x0][0xb28] ;  /* 0x0002ca00ff027b82 */ /* 0x000ea20000000a00 */
[----:B----4-:R-:W-:-:S04]  /*0fb0*/  IMAD.HI.U32 R13, R12, R5, RZ ;  /* 0x000000050c0d7227 */ /* 0x010fc800078e00ff */
[----:B------:R-:W-:-:S04]  /*0fc0*/  IMAD.HI.U32 R5, R20, R5, RZ ;  /* 0x0000000514057227 */ /* 0x000fc800078e00ff */
[----:B---3--:R-:W-:-:S04]  /*0fd0*/  IMAD.HI.U32 R14, R11, R6, RZ ;  /* 0x000000060b0e7227 */ /* 0x008fc800078e00ff */
[C---:B------:R-:W-:Y:S01]  /*0fe0*/  IMAD.HI.U32 R16, R21.reuse, R6, RZ ;  /* 0x0000000615107227 */ /* 0x040fe200078e00ff */
[-C--:B------:R-:W-:Y:S02]  /*0ff0*/  @P2 SHF.R.U32.HI R11, RZ, R7.reuse, R14 ;  /* 0x00000007ff0b2219 */ /* 0x080fe4000001160e */
[-C--:B-1----:R-:W-:Y:S02]  /*1000*/  @P1 SHF.R.U32.HI R12, RZ, R8.reuse, R13 ;  /* 0x00000008ff0c1219 */ /* 0x082fe4000001160d */
[----:B------:R-:W-:Y:S02]  /*1010*/  SHF.R.U32.HI R5, RZ, R8, R5 ;  /* 0x00000008ff057219 */ /* 0x000fe40000011605 */
[----:B------:R-:W-:Y:S02]  /*1020*/  SHF.R.U32.HI R16, RZ, R7, R16 ;  /* 0x00000007ff107219 */ /* 0x000fe40000011610 */
[----:B------:R-:W-:Y:S01]  /*1030*/  SEL R5, R20, R5, !P1 ;  /* 0x0000000514057207 */ /* 0x000fe20004800000 */
[----:B--2---:R-:W-:Y:S01]  /*1040*/  IMAD.HI.U32 R14, R12, R2, RZ ;  /* 0x000000020c0e7227 */ /* 0x004fe200078e00ff */
[----:B------:R-:W-:-:S02]  /*1050*/  SEL R7, R21, R16, !P2 ;  /* 0x0000001015077207 */ /* 0x000fc40005000000 */
[----:B------:R-:W-:Y:S01]  /*1060*/  IADD3 R13, PT, PT, -R5, RZ, RZ ;  /* 0x000000ff050d7210 */ /* 0x000fe20007ffe1ff */
[----:B------:R-:W-:Y:S01]  /*1070*/  IMAD.HI.U32 R6, R11, R2, RZ ;  /* 0x000000020b067227 */ /* 0x000fe200078e00ff */
[----:B------:R-:W-:-:S03]  /*1080*/  @P0 SHF.R.U32.HI R12, RZ, R3, R14 ;  /* 0x00000003ff0c0219 */ /* 0x000fc6000001160e */
[----:B------:R-:W-:Y:S01]  /*1090*/  IMAD R13, R4, R13, R20 ;  /* 0x0000000d040d7224 */ /* 0x000fe200078e0214 */
[----:B------:R-:W-:Y:S01]  /*10a0*/  @P0 SHF.R.U32.HI R11, RZ, R3, R6 ;  /* 0x00000003ff0b0219 */ /* 0x000fe20000011606 */
[----:B------:R-:W-:-:S04]  /*10b0*/  IMAD R12, R12, R9, RZ ;  /* 0x000000090c0c7224 */ /* 0x000fc800078e02ff */
[----:B------:R-:W-:Y:S01]  /*10c0*/  IMAD R6, R11, R9, RZ ;  /* 0x000000090b067224 */ /* 0x000fe200078e02ff */
[----:B------:R-:W-:-:S04]  /*10d0*/  ISETP.GE.AND P1, PT, R5, R12, PT ;  /* 0x0000000c0500720c */ /* 0x000fc80003f26270 */
[----:B------:R-:W-:Y:S01]  /*10e0*/  ISETP.GE.OR P1, PT, R7, R6, P1 ;  /* 0x000000060700720c */ /* 0x000fe20000f26670 */
[----:B------:R-:W-:-:S05]  /*10f0*/  IMAD.HI.U32 R6, R5, R2, RZ ;  /* 0x0000000205067227 */ /* 0x000fca00078e00ff */
[----:B------:R-:W-:-:S04]  /*1100*/  SHF.R.U32.HI R6, RZ, R3, R6 ;  /* 0x00000003ff067219 */ /* 0x000fc80000011606 */
[----:B------:R-:W-:-:S03]  /*1110*/  SEL R6, R5, R6, !P0 ;  /* 0x0000000605067207 */ /* 0x000fc60004000000 */
[----:B------:R-:W-:Y:S01]  /*1120*/  @!P1 IMAD.HI.U32 R8, R7, R2, RZ ;  /* 0x0000000207089227 */ /* 0x000fe200078e00ff */
[----:B------:R-:W-:-:S04]  /*1130*/  IADD3 R2, PT, PT, -R6, RZ, RZ ;  /* 0x000000ff06027210 */ /* 0x000fc80007ffe1ff */
[----:B------:R-:W-:Y:S01]  /*1140*/  @!P1 SHF.R.U32.HI R8, RZ, R3, R8 ;  /* 0x00000003ff089219 */ /* 0x000fe20000011608 */
[----:B------:R-:W-:-:S03]  /*1150*/  IMAD R2, R9, R2, R5 ;  /* 0x0000000209027224 */ /* 0x000fc600078e0205 */
[----:B------:R-:W-:-:S05]  /*1160*/  @!P1 SEL R3, R7, R8, !P0 ;  /* 0x0000000807039207 */ /* 0x000fca0004000000 */
[--C-:B------:R-:W-:Y:S02]  /*1170*/  @!P1 IMAD.IADD R6, R6, 0x1, -R3.reuse ;  /* 0x0000000106069824 */ /* 0x100fe400078e0a03 */
[----:B------:R-:W-:Y:S01]  /*1180*/  @!P1 IMAD R3, R2, R11, R3 ;  /* 0x0000000b02039224 */ /* 0x000fe200078e0203 */
[----:B------:R-:W-:Y:S01]  /*1190*/  IADD3 R2, PT, PT, -R7, RZ, RZ ;  /* 0x000000ff07027210 */ /* 0x000fe20007ffe1ff */
[----:B------:R-:W-:Y:S02]  /*11a0*/  @!P1 IMAD R5, R6, R9, R7 ;  /* 0x0000000906059224 */ /* 0x000fe400078e0207 */
[----:B------:R-:W-:Y:S02]  /*11b0*/  @!P1 IMAD.MOV.U32 R7, RZ, RZ, R3 ;  /* 0x000000ffff079224 */ /* 0x000fe400078e0003 */
[----:B------:R-:W-:Y:S02]  /*11c0*/  IMAD R2, R10, R2, R21 ;  /* 0x000000020a027224 */ /* 0x000fe400078e0215 */
[----:B------:R-:W-:-:S02]  /*11d0*/  IMAD R20, R5, R4, R13 ;  /* 0x0000000405147224 */ /* 0x000fc400078e020d */
[----:B------:R-:W-:Y:S02]  /*11e0*/  IMAD R21, R7, R10, R2 ;  /* 0x0000000a07157224 */ /* 0x000fe400078e0202 */
.L_x_15:
[----:B------:R-:W1:Y:S01]  /*11f0*/  LDCU UR4, c[0x0][0xb30] ;  /* 0x00016600ff0477ac */ /* 0x000e620008000800 */
[----:B------:R-:W2:Y:S08]  /*1200*/  S2UR UR37, SR_CgaCtaId ;  /* 0x00000000002579c3 */ /* 0x000eb00000008800 */
[----:B------:R-:W3:Y:S01]  /*1210*/  LDC R72, c[0x0][0xb24] ;  /* 0x0002c900ff487b82 */ /* 0x000ee20000000800 */
[----:B-1----:R-:W-:-:S09]  /*1220*/  UISETP.NE.AND UP1, UPT, UR4, 0x1, UPT ;  /* 0x000000010400788c */ /* 0x002fd2000bf25270 */
[----:B--2---:R-:W-:Y:S05]  /*1230*/  BRA.U UP1, `(.L_x_16) ;  /* 0x0000000101407547 */ /* 0x004fea000b800000 */
[----:B------:R-:W1:Y:S08]  /*1240*/  LDC.64 R4, c[0x0][0xb10] ;  /* 0x0002c400ff047b82 */ /* 0x000e700000000a00 */
[----:B------:R-:W2:Y:S08]  /*1250*/  LDC.64 R2, c[0x0][0xb18] ;  /* 0x0002c600ff027b82 */ /* 0x000eb00000000a00 */
[----:B------:R-:W4:Y:S08]  /*1260*/  LDC R6, c[0x0][0xb20] ;  /* 0x0002c800ff067b82 */ /* 0x000f300000000800 */
[----:B------:R-:W3:Y:S01]  /*1270*/  LDC R8, c[0x0][0xb0c] ;  /* 0x0002c300ff087b82 */ /* 0x000ee20000000800 */
[----:B-1----:R-:W-:-:S05]  /*1280*/  IMAD.HI.U32 R4, R21, R4, RZ ;  /* 0x0000000415047227 */ /* 0x002fca00078e00ff */
[----:B------:R-:W-:Y:S01]  /*1290*/  SHF.R.U32.HI R4, RZ, R5, R4 ;  /* 0x00000005ff047219 */ /* 0x000fe20000011604 */
[----:B--2---:R-:W-:Y:S01]  /*12a0*/  IMAD.HI.U32 R3, R20, R3, RZ ;  /* 0x0000000314037227 */ /* 0x004fe200078e00ff */
[----:B------:R-:W-:-:S04]  /*12b0*/  ISETP.NE.AND P0, PT, R2, 0x1, PT ;  /* 0x000000010200780c */ /* 0x000fc80003f05270 */
[----:B----4-:R-:W-:-:S04]  /*12c0*/  SHF.R.U32.HI R3, RZ, R6, R3 ;  /* 0x00000006ff037219 */ /* 0x010fc80000011603 */
[----:B------:R-:W-:Y:S02]  /*12d0*/  SEL R3, R20, R3, !P0 ;  /* 0x0000000314037207 */ /* 0x000fe40004000000 */
[----:B---3--:R-:W-:-:S04]  /*12e0*/  ISETP.NE.AND P1, PT, R8, 0x1, PT ;  /* 0x000000010800780c */ /* 0x008fc80003f25270 */
[----:B------:R-:W-:-:S05]  /*12f0*/  SEL R4, R21, R4, !P1 ;  /* 0x0000000415047207 */ /* 0x000fca0004800000 */
[----:B------:R-:W-:Y:S02]  /*1300*/  IMAD.IADD R5, R3, 0x1, -R4 ;  /* 0x0000000103057824 */ /* 0x000fe400078e0a04 */
[----:B------:R-:W-:Y:S02]  /*1310*/  IMAD.IADD R3, R4, 0x1, -R3 ;  /* 0x0000000104037824 */ /* 0x000fe400078e0a03 */
[----:B------:R-:W-:Y:S02]  /*1320*/  IMAD R21, R5, R8, R21 ;  /* 0x0000000805157224 */ /* 0x000fe400078e0215 */
[----:B------:R-:W-:-:S07]  /*1330*/  IMAD R20, R3, R2, R20 ;  /* 0x0000000203147224 */ /* 0x000fce00078e0214 */
.L_x_16:
[----:B------:R-:W-:Y:S01]  /*1340*/  BAR.SYNC.DEFER_BLOCKING 0x0 ;  /* 0x0000000000007b1d */ /* 0x000fe20000010000 */
[----:B------:R-:W-:Y:S01]  /*1350*/  UISETP.NE.AND UP1, UPT, UR8, 0x2, UPT ;  /* 0x000000020800788c */ /* 0x000fe2000bf25270 */
[----:B------:R-:W-:Y:S02]  /*1360*/  ISETP.NE.OR P5, PT, R0, 0x2, !P5 ;  /* 0x000000020000780c */ /* 0x000fe40006fa5670 */
[----:B------:R-:W-:-:S06]  /*1370*/  LOP3.LUT R2, R167, 0x1f, RZ, 0xc0, !PT ;  /* 0x0000001fa7027812 */ /* 0x000fcc00078ec0ff */
[----:B------:R-:W-:Y:S05]  /*1380*/  BRA.U UP1, `(.L_x_17) ;  /* 0x00000011017c7547 */ /* 0x000fea000b800000 */
[----:B------:R-:W1:Y:S01]  /*1390*/  LDCU UR13, c[0x0][0x38c] ;  /* 0x00007180ff0d77ac */ /* 0x000e620008000800 */
[----:B------:R-:W2:Y:S01]  /*13a0*/  LDC R9, c[0x0][0x370] ;  /* 0x0000dc00ff097b82 */ /* 0x000ea20000000800 */
[----:B------:R-:W-:Y:S01]  /*13b0*/  PLOP3.LUT P1, PT, PT, PT, UP2, 0x80, 0x8 ;  /* 0x000000000008781c */ /* 0x000fe20003f2f028 */
[----:B------:R-:W-:Y:S01]  /*13c0*/  HFMA2 R12, -RZ, RZ, 0, 0 ;  /* 0x00000000ff0c7431 */ /* 0x000fe200000001ff */
[----:B------:R-:W-:Y:S01]  /*13d0*/  ISETP.EQ.OR P4, PT, R2, RZ, P5 ;  /* 0x000000ff0200720c */ /* 0x000fe20002f82670 */
[----:B------:R-:W-:Y:S01]  /*13e0*/  IMAD.MOV.U32 R15, RZ, RZ, 0x1 ;  /* 0x00000001ff0f7424 */ /* 0x000fe200078e00ff */
[----:B------:R-:W-:Y:S01]  /*13f0*/  PLOP3.LUT P1, PT, P1, PT, PT, 0x8, 0x80 ;  /* 0x000000000080781c */ /* 0x000fe20000f2e170 */
[----:B------:R-:W-:Y:S01]  /*1400*/  IMAD.MOV.U32 R14, RZ, RZ, RZ ;  /* 0x000000ffff0e7224 */ /* 0x000fe200078e00ff */
[----:B------:R-:W-:Y:S01]  /*1410*/  MOV R8, 0x1 ;  /* 0x0000000100087802 */ /* 0x000fe20000000f00 */
[----:B------:R-:W4:Y:S01]  /*1420*/  LDC R0, c[0x0][0x374] ;  /* 0x0000dd00ff007b82 */ /* 0x000f220000000800 */
[----:B------:R-:W-:Y:S01]  /*1430*/  IMAD.MOV.U32 R10, RZ, RZ, RZ ;  /* 0x000000ffff0a7224 */ /* 0x000fe200078e00ff */
[----:B------:R-:W2:Y:S01]  /*1440*/  LDCU.64 UR22, c[0x0][0x348] ;  /* 0x00006900ff1677ac */ /* 0x000ea20008000a00 */
[----:B------:R-:W-:Y:S01]  /*1450*/  UMOV UR6, URZ ;  /* 0x000000ff00067c82 */ /* 0x000fe20008000000 */
[----:B-1----:R-:W-:-:S04]  /*1460*/  UIADD3 UR5, UPT, UPT, UR13, 0x1f, URZ ;  /* 0x0000001f0d057890 */ /* 0x002fc8000fffe0ff */
[----:B------:R-:W-:-:S04]  /*1470*/  USHF.R.S32.HI UR4, URZ, 0x1f, UR5 ;  /* 0x0000001fff047899 */ /* 0x000fc80008011405 */
[----:B------:R-:W-:-:S04]  /*1480*/  ULEA.HI UR4, UR4, UR5, URZ, 0x5 ;  /* 0x0000000504047291 */ /* 0x000fc8000f8f28ff */
[----:B------:R-:W-:Y:S02]  /*1490*/  USHF.R.S32.HI UR15, URZ, 0x5, UR4 ;  /* 0x00000005ff0f7899 */ /* 0x000fe40008011404 */
[----:B------:R-:W-:Y:S02]  /*14a0*/  UIADD3 UR4, UPT, UPT, UR13, -0x1, URZ ;  /* 0xffffffff0d047890 */ /* 0x000fe4000fffe0ff */
[----:B------:R-:W-:Y:S02]  /*14b0*/  UISETP.LT.U32.AND UP0, UPT, UR15, 0x5, UPT ;  /* 0x000000050f00788c */ /* 0x000fe4000bf01070 */
[----:B------:R-:W-:Y:S02]  /*14c0*/  UISETP.GE.U32.AND UP1, UPT, UR4, -0x3f, UPT ;  /* 0xffffffc10400788c */ /* 0x000fe4000bf26070 */
[----:B------:R-:W-:Y:S02]  /*14d0*/  USEL UR14, UR15, 0x5, UP0 ;  /* 0x000000050f0e7887 */ /* 0x000fe40008000000 */
[----:B------:R-:W-:-:S02]  /*14e0*/  UIADD3 UR13, UPT, UPT, UR13, 0x3e, URZ ;  /* 0x0000003e0d0d7890 */ /* 0x000fc4000fffe0ff */
[----:B------:R-:W-:Y:S02]  /*14f0*/  UIADD3 UR5, UPT, UPT, UR14, -0x1, URZ ;  /* 0xffffffff0e057890 */ /* 0x000fe4000fffe0ff */
[----:B------:R-:W-:-:S03]  /*1500*/  UIADD3 UR7, UPT, UPT, UR15, -UR14, URZ ;  /* 0x8000000e0f077290 */ /* 0x000fc6000fffe0ff */
[----:B------:R-:W-:-:S04]  /*1510*/  @UP1 UIADD3 UR5, UPT, UPT, UR14, URZ, URZ ;  /* 0x000000ff0e051290 */ /* 0x000fc8000fffe0ff */
[----:B--2---:R-:W-:-:S12]  /*1520*/  UIADD3 UR5, UPT, UPT, UR5, 0x1, URZ ;  /* 0x0000000105057890 */ /* 0x004fd8000fffe0ff */
.L_x_35:
[----:B------:R-:W-:Y:S01]  /*1530*/  UISETP.NE.AND UP0, UPT, UR37, URZ, UPT ;  /* 0x000000ff2500728c */ /* 0x000fe2000bf05270 */
[----:B------:R-:W1:Y:S08]  /*1540*/  S2UR UR37, SR_CgaCtaId ;  /* 0x00000000002579c3 */ /* 0x000e700000008800 */
[----:B------:R-:W-:Y:S05]  /*1550*/  BRA.U UP0, `(.L_x_18) ;  /* 0x0000000100347547 */ /* 0x000fea000b800000 */
[----:B------:R-:W2:Y:S01]  /*1560*/  S2R R2, SR_CgaCtaId ;  /* 0x0000000000027919 */ /* 0x000ea20000008800 */
[----:B------:R-:W-:-:S04]  /*1570*/  MOV R3, 0x400 ;  /* 0x0000040000037802 */ /* 0x000fc80000000f00 */
[----:B--2---:R-:W-:Y:S02]  /*1580*/  LEA R3, R2, R3, 0x18 ;  /* 0x0000000302037211 */ /* 0x004fe400078ec0ff */
[----:B------:R-:W-:-:S03]  /*1590*/  SHF.L.U32 R2, R8, 0x1f, RZ ;  /* 0x0000001f08027819 */ /* 0x000fc600000006ff */
[----:B------:R-:W-:-:S04]  /*15a0*/  IMAD R3, R10, 0x8, R3 ;  /* 0x000000080a037824 */ /* 0x000fc800078e0203 */
[----:B------:R-:W2:Y:S02]  /*15b0*/  SYNCS.PHASECHK.TRANS64.TRYWAIT P0, [R3+URZ+0xf0], R2 ;  /* 0x0000f002030075a7 */ /* 0x000ea400080011ff */
[----:B--2---:R-:W-:Y:S05]  /*15c0*/  @!P0 BRA `(.L_x_19) ;  /* 0x0000006c00208947 */ /* 0x004fea0003800000 */
.L_x_106:
[----:B------:R-:W-:Y:S01]  /*15d0*/  VIADD R10, R10, 0x1 ;  /* 0x000000010a0a7836 */ /* 0x000fe20000000000 */
[----:B------:R2:W-:Y:S04]  /*15e0*/  SYNCS.ARRIVE.TRANS64.A1T0 RZ, [R3+URZ+0xe0], RZ ;  /* 0x0000e0ff03ff79a7 */ /* 0x0005e800081000ff */
[----:B------:R-:W-:-:S04]  /*15f0*/  ISETP.NE.AND P0, PT, R10, 0x2, PT ;  /* 0x000000020a00780c */ /* 0x000fc80003f05270 */
[----:B------:R-:W-:Y:S02]  /*1600*/  SEL R10, R10, RZ, P0 ;  /* 0x000000ff0a0a7207 */ /* 0x000fe40000000000 */
[----:B--2---:R-:W-:-:S04]  /*1610*/  SEL R3, RZ, 0x1, P0 ;  /* 0x00000001ff037807 */ /* 0x004fc80000000000 */
[----:B------:R-:W-:-:S07]  /*1620*/  LOP3.LUT R8, R8, R3, RZ, 0x3c, !PT ;  /* 0x0000000308087212 */ /* 0x000fce00078e3cff */
.L_x_18:
[----:B------:R-:W-:Y:S01]  /*1630*/  UMOV UR4, 0x400 ;  /* 0x0000040000047882 */ /* 0x000fe20000000000 */
[----:B------:R-:W-:Y:S01]  /*1640*/  SHF.L.U32 R2, R15, 0x1f, RZ ;  /* 0x0000001f0f027819 */ /* 0x000fe200000006ff */
[----:B-1----:R-:W-:Y:S01]  /*1650*/  ULEA UR4, UR37, UR4, 0x18 ;  /* 0x0000000425047291 */ /* 0x002fe2000f8ec0ff */
[----:B------:R-:W-:Y:S01]  /*1660*/  R2UR UR35, R21 ;  /* 0x00000000152372ca */ /* 0x000fe200000e0000 */
[----:B------:R-:W-:Y:S01]  /*1670*/  UISETP.GE.U32.AND UP0, UPT, UR13, 0x3f, UPT ;  /* 0x0000003f0d00788c */ /* 0x000fe2000bf06070 */
[----:B------:R-:W-:Y:S01]  /*1680*/  R2UR UR11, R20 ;  /* 0x00000000140b72ca */ /* 0x000fe200000e0000 */
[----:B------:R-:W-:Y:S01]  /*1690*/  ULEA UR8, UR6, UR4, 0x3 ;  /* 0x0000000406087291 */ /* 0x000fe2000f8e18ff */
[----:B------:R-:W-:-:S08]  /*16a0*/  UMOV UR24, URZ ;  /* 0x000000ff00187c82 */ /* 0x000fd00008000000 */
[----:B------:R1:W2:Y:S01]  /*16b0*/  SYNCS.PHASECHK.TRANS64.TRYWAIT P0, [UR8+0x28], R2 ;  /* 0x00002802ff0075a7 */ /* 0x0002a20008001108 */
[----:B------:R-:W-:Y:S02]  /*16c0*/  USHF.L.U32 UR35, UR35, 0x7, URZ ;  /* 0x0000000723237899 */ /* 0x000fe400080006ff */
[----:B------:R-:W-:Y:S01]  /*16d0*/  USHF.L.U32 UR11, UR11, 0x7, URZ ;  /* 0x000000070b0b7899 */ /* 0x000fe200080006ff */
[----:B------:R-:W-:Y:S11]  /*16e0*/  BRA.U !UP0, `(.L_x_20) ;  /* 0x0000000108a47547 */ /* 0x000ff6000b800000 */
[----:B------:R-:W-:Y:S01]  /*16f0*/  UMOV UR16, URZ ;  /* 0x000000ff00107c82 */ /* 0x000fe20008000000 */
[----:B------:R-:W-:-:S05]  /*1700*/  UMOV UR17, UR6 ;  /* 0x0000000600117c82 */ /* 0x000fca0008000000 */
.L_x_25:
[----:B-1----:R-:W-:Y:S01]  /*1710*/  ULEA UR33, UR17, UR4, 0x3 ;  /* 0x0000000411217291 */ /* 0x002fe2000f8e18ff */
[----:B--2---:R-:W-:Y:S01]  /*1720*/  @!P5 MOV R3, 0x2000 ;  /* 0x000020000003d802 */ /* 0x004fe20000000f00 */
[----:B--2---:R-:W-:Y:S10]  /*1730*/  @P0 BRA `(.L_x_21) ;  /* 0x00000000000c0947 */ /* 0x004ff40003800000 */
[----:B------:R-:W-:-:S04]  /*1740*/  SHF.L.U32 R5, R15, 0x1f, RZ ;  /* 0x0000001f0f057819 */ /* 0x000fc800000006ff */
[----:B------:R-:W2:Y:S02]  /*1750*/  SYNCS.PHASECHK.TRANS64.TRYWAIT P0, [UR33+0x28], R5 ;  /* 0x00002805ff0075a7 */ /* 0x000ea40008001121 */
[----:B--2---:R-:W-:Y:S05]  /*1760*/  @!P0 BRA `(.L_x_22) ;  /* 0x0000006800cc8947 */ /* 0x004fea0003800000 */
.L_x_21:
[----:B------:R2:W-:Y:S01]  /*1770*/  @!P5 SYNCS.ARRIVE.TRANS64 RZ, [UR33], R3 ;  /* 0x00000003ffffd9a7 */ /* 0x0005e20008000021 */
[----:B------:R-:W-:Y:S04]  /*1780*/  BSSY.RECONVERGENT B0, `(.L_x_23) ;  /* 0x0000003000007945 */ /* 0x000fe80003800200 */
[----:B------:R-:W-:Y:S05]  /*1790*/  @P4 BRA `(.L_x_24) ;  /* 0x0000000000044947 */ /* 0x000fea0003800000 */
[----:B------:R-:W-:Y:S05]  /*17a0*/  BPT.TRAP 0x1 ;  /* 0x000000040000795c */ /* 0x000fea0000300000 */
.L_x_24:
[----:B------:R-:W-:Y:S05]  /*17b0*/  BSYNC.RECONVERGENT B0 ;  /* 0x0000000000007941 */ /* 0x000fea0003800200 */
.L_x_23:
[----:B------:R-:W-:Y:S02]  /*17c0*/  UIADD3 UR6, UPT, UPT, UR17, 0x1, URZ ;  /* 0x0000000111067890 */ /* 0x000fe4000fffe0ff */
[----:B------:R-:W-:Y:S02]  /*17d0*/  UIADD3 UR26, UP1, UPT, UR22, 0x80, URZ ;  /* 0x00000080161a7890 */ /* 0x000fe4000ff3e0ff */
[----:B------:R-:W-:Y:S02]  /*17e0*/  UISETP.NE.AND UP0, UPT, UR6, 0x5, UPT ;  /* 0x000000050600788c */ /* 0x000fe4000bf05270 */
[----:B------:R-:W-:Y:S02]  /*17f0*/  USHF.L.U32 UR34, UR16, 0x5, URZ ;  /* 0x0000000510227899 */ /* 0x000fe400080006ff */
[----:B------:R-:W-:Y:S02]  /*1800*/  USEL UR9, URZ, 0x1, UP0 ;  /* 0x00000001ff097887 */ /* 0x000fe40008000000 */
[----:B------:R-:W-:-:S02]  /*1810*/  USEL UR6, UR6, URZ, UP0 ;  /* 0x000000ff06067287 */ /* 0x000fc40008000000 */
[----:B------:R-:W-:Y:S02]  /*1820*/  UIADD3 UR20, UP0, UPT, UR22, 0x180, URZ ;  /* 0x0000018016147890 */ /* 0x000fe4000ff1e0ff */
[----:B------:R-:W-:Y:S01]  /*1830*/  ULEA UR8, UR6, UR4, 0x3 ;  /* 0x0000000406087291 */ /* 0x000fe2000f8e18ff */
[----:B------:R-:W-:Y:S01]  /*1840*/  LOP3.LUT R15, R15, UR9, RZ, 0x3c, !PT ;  /* 0x000000090f0f7c12 */ /* 0x000fe2000f8e3cff */
[----:B------:R-:W-:Y:S02]  /*1850*/  UIADD3.X UR27, UPT, UPT, URZ, UR23, URZ, UP1, !UPT ;  /* 0x00000017ff1b7290 */ /* 0x000fe40008ffe4ff */
[----:B------:R-:W-:Y:S01]  /*1860*/  UIADD3.X UR21, UPT, UPT, URZ, UR23, URZ, UP0, !UPT ;  /* 0x00000017ff157290 */ /* 0x000fe200087fe4ff */
[----:B-1----:R-:W-:Y:S01]  /*1870*/  SHF.L.U32 R2, R15, 0x1f, RZ ;  /* 0x0000001f0f027819 */ /* 0x002fe200000006ff */
[----:B------:R-:W-:Y:S01]  /*1880*/  UMOV UR18, 0x0 ;  /* 0x0000000000127882 */ /* 0x000fe20000000000 */
[----:B------:R-:W-:Y:S01]  /*1890*/  UMOV UR19, 0x10000000 ;  /* 0x1000000000137882 */ /* 0x000fe20000000000 */
[----:B------:R-:W-:Y:S01]  /*18a0*/  UMOV UR12, UR36 ;  /* 0x00000024000c7c82 */ /* 0x000fe20008000000 */
[----:B------:R1:W1:Y:S01]  /*18b0*/  SYNCS.PHASECHK.TRANS64.TRYWAIT P0, [UR8+0x28], R2 ;  /* 0x00002802ff0075a7 */ /* 0x0002620008001108 */
[----:B------:R-:W-:Y:S01]  /*18c0*/  ULEA UR8, UR17, UR4, 0xc ;  /* 0x0000000411087291 */ /* 0x000fe2000f8e60ff */
[----:B------:R-:W-:Y:S01]  /*18d0*/  UMOV UR9, UR33 ;  /* 0x0000002100097c82 */ /* 0x000fe20008000000 */
[----:B------:R-:W-:-:S02]  /*18e0*/  UMOV UR10, UR34 ;  /* 0x00000022000a7c82 */ /* 0x000fc40008000000 */
[----:B------:R-:W-:Y:S02]  /*18f0*/  UIADD3 UR32, UPT, UPT, UR8, 0x8400, URZ ;  /* 0x0000840008207890 */ /* 0x000fe4000fffe0ff */
[----:B------:R-:W-:Y:S02]  /*1900*/  UIADD3 UR8, UPT, UPT, UR8, 0xd400, URZ ;  /* 0x0000d40008087890 */ /* 0x000fe4000fffe0ff */
[----:B------:R-:W-:Y:S01]  /*1910*/  UIADD3 UR16, UPT, UPT, UR16, 0x1, URZ ;  /* 0x0000000110107890 */ /* 0x000fe2000fffe0ff */
[----:B------:R-:W-:Y:S01]  /*1920*/  UMOV UR24, UR5 ;  /* 0x0000000500187c82 */ /* 0x000fe20008000000 */
[----:B------:R-:W-:Y:S02]  /*1930*/  UMOV UR17, UR6 ;  /* 0x0000000600117c82 */ /* 0x000fe40008000000 */
[----:B------:R-:W-:Y:S01]  /*1940*/  UISETP.NE.AND UP0, UPT, UR16, UR5, UPT ;  /* 0x000000051000728c */ /* 0x000fe2000bf05270 */
[----:B------:R1:W-:Y:S02]  /*1950*/  UTMALDG.3D [UR32], [UR26], desc[UR18] ;  /* 0x000012201a0075b4 */ /* 0x0003e40008011000 */
[----:B------:R1:W-:Y:S06]  /*1960*/  UTMALDG.3D [UR8], [UR20], desc[UR18] ;  /* 0x00001208140075b4 */ /* 0x0003ec0008011000 */
[----:B------:R-:W-:Y:S05]  /*1970*/  BRA.U UP0, `(.L_x_25) ;  /* 0xfffffffd00647547 */ /* 0x000fea000b83ffff */
.L_x_20:
[----:B-1----:R-:W-:Y:S01]  /*1980*/  ULEA UR8, UR6, UR4, 0x3 ;  /* 0x0000000406087291 */ /* 0x002fe2000f8e18ff */
[----:B------:R-:W-:Y:S01]  /*1990*/  SHF.L.U32 R2, R15, 0x1f, RZ ;  /* 0x0000001f0f027819 */ /* 0x000fe200000006ff */
[----:B------:R-:W-:Y:S01]  /*19a0*/  @!P1 SYNCS.ARRIVE.TRANS64.A1T0 RZ, [UR4+0x78], RZ ;  /* 0x000078ffffff99a7 */ /* 0x000fe20008100004 */
[----:B------:R-:W-:-:S06]  /*19b0*/  UISETP.GT.AND UP0, UPT, UR15, UR14, UPT ;  /* 0x0000000e0f00728c */ /* 0x000fcc000bf04270 */
[----:B--2---:R1:W2:Y:S03]  /*19c0*/  SYNCS.PHASECHK.TRANS64.TRYWAIT P0, [UR8+0x28], R2 ;  /* 0x00002802ff0075a7 */ /* 0x0042a60008001108 */
[----:B------:R-:W-:Y:S05]  /*19d0*/  BRA.U !UP0, `(.L_x_26) ;  /* 0x0000000108a87547 */ /* 0x000fea000b800000 */
[----:B------:R-:W-:Y:S01]  /*19e0*/  UIADD3 UR21, UPT, UPT, UR7, UR24, URZ ;  /* 0x0000001807157290 */ /* 0x000fe2000fffe0ff */
[----:B------:R-:W-:-:S11]  /*19f0*/  UMOV UR25, UR6 ;  /* 0x0000000600197c82 */ /* 0x000fd60008000000 */
.L_x_31:
[----:B-1----:R-:W-:Y:S01]  /*1a00*/  ULEA UR17, UR25, UR4, 0x3 ;  /* 0x0000000419117291 */ /* 0x002fe2000f8e18ff */
[----:B--2---:R-:W-:Y:S01]  /*1a10*/  @!P5 MOV R3, 0x2000 ;  /* 0x000020000003d802 */ /* 0x004fe20000000f00 */
[----:B--2---:R-:W-:Y:S10]  /*1a20*/  @P0 BRA `(.L_x_27) ;  /* 0x00000000000c0947 */ /* 0x004ff40003800000 */
[----:B------:R-:W-:-:S04]  /*1a30*/  SHF.L.U32 R5, R15, 0x1f, RZ ;  /* 0x0000001f0f057819 */ /* 0x000fc800000006ff */
[----:B------:R-:W2:Y:S02]  /*1a40*/  SYNCS.PHASECHK.TRANS64.TRYWAIT P0, [UR17+0x28], R5 ;  /* 0x00002805ff0075a7 */ /* 0x000ea40008001111 */
[----:B--2---:R-:W-:Y:S05]  /*1a50*/  @!P0 BRA `(.L_x_28) ;  /* 0x0000006800288947 */ /* 0x004fea0003800000 */
.L_x_27:
[----:B------:R2:W-:Y:S01]  /*1a60*/  @!P5 SYNCS.ARRIVE.TRANS64 RZ, [UR17], R3 ;  /* 0x00000003ffffd9a7 */ /* 0x0005e20008000011 */
[----:B------:R-:W-:Y:S04]  /*1a70*/  BSSY.RECONVERGENT B0, `(.L_x_29) ;  /* 0x0000003000007945 */ /* 0x000fe80003800200 */
[----:B------:R-:W-:Y:S05]  /*1a80*/  @P4 BRA `(.L_x_30) ;  /* 0x0000000000044947 */ /* 0x000fea0003800000 */
[----:B------:R-:W-:Y:S05]  /*1a90*/  BPT.TRAP 0x1 ;  /* 0x000000040000795c */ /* 0x000fea0000300000 */
.L_x_30:
[----:B------:R-:W-:Y:S05]  /*1aa0*/  BSYNC.RECONVERGENT B0 ;  /* 0x0000000000007941 */ /* 0x000fea0003800200 */
.L_x_29:
        /* <DEDUP_REMOVED lines=20> */
[----:B------:R-:W-:Y:S01]  /*1bf0*/  UIADD3 UR8, UPT, UPT, UR8, 0xd400, URZ ;  /* 0x0000d40008087890 */ /* 0x000fe2000fffe0ff */
[----:B------:R-:W-:Y:S01]  /*1c00*/  UMOV UR9, UR17 ;  /* 0x0000001100097c82 */ /* 0x000fe20008000000 */
[----:B------:R-:W-:Y:S01]  /*1c10*/  UMOV UR10, UR18 ;  /* 0x00000012000a7c82 */ /* 0x000fe20008000000 */
[----:B------:R-:W-:Y:S01]  /*1c20*/  UIADD3 UR24, UPT, UPT, UR24, 0x1, URZ ;  /* 0x0000000118187890 */ /* 0x000fe2000fffe0ff */
[----:B------:R-:W-:-:S03]  /*1c30*/  UMOV UR25, UR6 ;  /* 0x0000000600197c82 */ /* 0x000fc60008000000 */
[----:B------:R1:W-:Y:S01]  /*1c40*/  UTMALDG.3D [UR16], [UR30], desc[UR26] ;  /* 0x00001a101e0075b4 */ /* 0x0003e20008011000 */
[----:B------:R-:W-:Y:S01]  /*1c50*/  UISETP.NE.AND UP0, UPT, UR24, UR21, UPT ;  /* 0x000000151800728c */ /* 0x000fe2000bf05270 */
[----:B------:R1:W-:Y:S08]  /*1c60*/  UTMALDG.3D [UR8], [UR28], desc[UR26] ;  /* 0x00001a081c0075b4 */ /* 0x0003f00008011000 */
[----:B------:R-:W-:Y:S05]  /*1c70*/  BRA.U UP0, `(.L_x_31) ;  /* 0xfffffffd00607547 */ /* 0x000fea000b83ffff */
.L_x_26:
[----:B-1----:R-:W-:Y:S01]  /*1c80*/  LEA R2, R14, UR4, 0x3 ;  /* 0x000000040e027c11 */ /* 0x002fe2000f8e18ff */
[----:B------:R-:W-:Y:S01]  /*1c90*/  NOP ;  /* 0x0000000000007918 */ /* 0x000fe20000000000 */
[----:B--2---:R-:W-:Y:S02]  /*1ca0*/  SHF.L.U32 R3, R12, 0x1f, RZ ;  /* 0x0000001f0c037819 */ /* 0x004fe400000006ff */
[----:B------:R-:W-:Y:S02]  /*1cb0*/  LEA R4, R14, UR4, 0x4 ;  /* 0x000000040e047c11 */ /* 0x000fe4000f8e20ff */
[----:B------:R-:W1:Y:S02]  /*1cc0*/  SYNCS.PHASECHK.TRANS64.TRYWAIT P0, [R2+URZ+0x80], R3 ;  /* 0x00008003020075a7 */ /* 0x000e6400080011ff */
[----:B-1----:R-:W-:Y:S05]  /*1cd0*/  @!P0 BRA `(.L_x_32) ;  /* 0x0000006400a08947 */ /* 0x002fea0003800000 */
.L_x_109:
[----:B------:R-:W2:Y:S01]  /*1ce0*/  LDS.128 R4, [R4+0x110] ;  /* 0x0001100004047984 */ /* 0x000ea20000000c00 */
[----:B---3--:R-:W-:Y:S01]  /*1cf0*/  ISETP.GE.AND P0, PT, R72, 0x1, PT ;  /* 0x000000014800780c */ /* 0x008fe20003f06270 */
[----:B-1----:R-:W-:Y:S01]  /*1d00*/  VIADD R2, R2, 0x90 ;  /* 0x0000009002027836 */ /* 0x002fe20000000000 */
[----:B------:R-:W-:Y:S01]  /*1d10*/  @!PT LDS RZ, [RZ] ;  /* 0x00000000fffff984 */ /* 0x000fe20000000800 */
[----:B------:R-:W-:Y:S01]  /*1d20*/  @!PT LDS RZ, [RZ] ;  /* 0x00000000fffff984 */ /* 0x000fe20000000800 */
[----:B------:R-:W-:Y:S01]  /*1d30*/  @!PT LDS RZ, [RZ] ;  /* 0x00000000fffff984 */ /* 0x000fe20000000800 */
[----:B------:R-:W-:Y:S01]  /*1d40*/  @!PT LDS RZ, [RZ] ;  /* 0x00000000fffff984 */ /* 0x000fe20000000800 */
[----:B------:R1:W-:Y:S06]  /*1d50*/  MEMBAR.ALL.CTA ;  /* 0x0000000000007992 */ /* 0x0003ec0000008000 */
[----:B-1----:R-:W1:Y:S01]  /*1d60*/  FENCE.VIEW.ASYNC.S ;  /* 0x00000000000073c6 */ /* 0x002e620000000000 */
[----:B------:R-:W-:-:S04]  /*1d70*/  PRMT R2, RZ, 0x654, R2 ;  /* 0x00000654ff027816 */ /* 0x000fc80000000002 */
[----:B-1----:R1:W-:Y:S01]  /*1d80*/  SYNCS.ARRIVE.TRANS64.RED.A1T0 RZ, [R2+URZ], RZ ;  /* 0x000000ff02ff79a7 */ /* 0x0023e200081004ff */
[----:B--2---:R-:W-:-:S13]  /*1d90*/  LOP3.LUT P2, RZ, R6, 0x1, RZ, 0xc0, !PT ;  /* 0x0000000106ff7812 */ /* 0x004fda000784c0ff */
[----:B------:R-:W-:Y:S01]  /*1da0*/  @P2 SHF.R.U32.HI R3, RZ, 0x10, R5 ;  /* 0x00000010ff032819 */ /* 0x000fe20000011605 */
[----:B------:R-:W-:Y:S01]  /*1db0*/  VOTEU.ANY UP0, P2 ;  /* 0x0000000000ff7886 */ /* 0x000fe20001000100 */
[----:B------:R-:W-:Y:S02]  /*1dc0*/  @P2 MOV R13, R4 ;  /* 0x00000004000d2202 */ /* 0x000fe40000000f00 */
[----:B------:R-:W-:Y:S02]  /*1dd0*/  @P2 R2UR.BROADCAST UR8, R3 ;  /* 0x00000000030822ca */ /* 0x000fe400008e0000 */
[----:B------:R-:W-:-:S11]  /*1de0*/  @P2 LOP3.LUT R11, R5, 0xffff, RZ, 0xc0, !PT ;  /* 0x0000ffff050b2812 */ /* 0x000fd600078ec0ff */
[----:B------:R-:W-:Y:S01]  /*1df0*/  @UP0 UMOV UR36, UR8 ;  /* 0x0000000800240c82 */ /* 0x000fe20008000000 */
[----:B-1----:R-:W-:Y:S05]  /*1e00*/  @!P0 BRA `(.L_x_33) ;  /* 0x0000000000b88947 */ /* 0x002fea0003800000 */
[----:B------:R-:W4:Y:S01]  /*1e10*/  LDC.64 R4, c[0x0][0xb18] ;  /* 0x0002c600ff047b82 */ /* 0x000f220000000a00 */
[----:B------:R-:W-:-:S07]  /*1e20*/  ISETP.NE.AND P3, PT, R72, 0x1, PT ;  /* 0x000000014800780c */ /* 0x000fce0003f65270 */
[----:B------:R-:W1:Y:S08]  /*1e30*/  LDC.64 R6, c[0x0][0xb10] ;  /* 0x0002c400ff067b82 */ /* 0x000e700000000a00 */
[----:B------:R-:W2:Y:S08]  /*1e40*/  LDC R16, c[0x0][0xb20] ;  /* 0x0002c800ff107b82 */ /* 0x000eb00000000800 */
[----:B------:R-:W3:Y:S01]  /*1e50*/  LDC R18, c[0x0][0xb0c] ;  /* 0x0002c300ff127b82 */ /* 0x000ee20000000800 */
[----:B----4-:R-:W-:Y:S01]  /*1e60*/  IMAD.HI.U32 R17, R0, R5, RZ ;  /* 0x0000000500117227 */ /* 0x010fe200078e00ff */
[----:B------:R-:W-:-:S03]  /*1e70*/  ISETP.NE.AND P0, PT, R4, 0x1, PT ;  /* 0x000000010400780c */ /* 0x000fc60003f05270 */
[----:B------:R-:W-:-:S03]  /*1e80*/  IMAD.HI.U32 R5, R11, R5, RZ ;  /* 0x000000050b057227 */ /* 0x000fc600078e00ff */
[----:B------:R-:W4:Y:S01]  /*1e90*/  LDC.64 R2, c[0x0][0xb28] ;  /* 0x0002ca00ff027b82 */ /* 0x000f220000000a00 */
[----:B-1----:R-:W-:-:S04]  /*1ea0*/  IMAD.HI.U32 R20, R9, R6, RZ ;  /* 0x0000000609147227 */ /* 0x002fc800078e00ff */
[----:B------:R-:W-:Y:S01]  /*1eb0*/  IMAD.HI.U32 R22, R13, R6, RZ ;  /* 0x000000060d167227 */ /* 0x000fe200078e00ff */
[----:B------:R-:W-:Y:S02]  /*1ec0*/  SHF.R.U32.HI R20, RZ, R7, R20 ;  /* 0x00000007ff147219 */ /* 0x000fe40000011614 */
[-C--:B--2---:R-:W-:Y:S02]  /*1ed0*/  SHF.R.U32.HI R17, RZ, R16.reuse, R17 ;  /* 0x00000010ff117219 */ /* 0x084fe40000011611 */
[----:B------:R-:W-:Y:S02]  /*1ee0*/  SHF.R.U32.HI R16, RZ, R16, R5 ;  /* 0x00000010ff107219 */ /* 0x000fe40000011605 */
[----:B------:R-:W-:Y:S02]  /*1ef0*/  SEL R17, R0, R17, !P0 ;  /* 0x0000001100117207 */ /* 0x000fe40004000000 */
[----:B------:R-:W-:Y:S02]  /*1f00*/  SHF.R.U32.HI R22, RZ, R7, R22 ;  /* 0x00000007ff167219 */ /* 0x000fe40000011616 */
[----:B---3--:R-:W-:-:S02]  /*1f10*/  ISETP.NE.AND P1, PT, R18, 0x1, PT ;  /* 0x000000011200780c */ /* 0x008fc40003f25270 */
[----:B------:R-:W-:Y:S02]  /*1f20*/  SEL R5, R11, R16, !P0 ;  /* 0x000000100b057207 */ /* 0x000fe40004000000 */
[----:B------:R-:W-:Y:S02]  /*1f30*/  SEL R19, R9, R20, !P1 ;  /* 0x0000001409137207 */ /* 0x000fe40004800000 */
[----:B------:R-:W-:Y:S01]  /*1f40*/  SEL R7, R13, R22, !P1 ;  /* 0x000000160d077207 */ /* 0x000fe20004800000 */
[----:B----4-:R-:W-:-:S04]  /*1f50*/  IMAD.HI.U32 R20, R17, R2, RZ ;  /* 0x0000000211147227 */ /* 0x010fc800078e00ff */
[----:B------:R-:W-:Y:S01]  /*1f60*/  IMAD.HI.U32 R6, R19, R2, RZ ;  /* 0x0000000213067227 */ /* 0x000fe200078e00ff */
[----:B------:R-:W-:-:S04]  /*1f70*/  @P3 SHF.R.U32.HI R17, RZ, R3, R20 ;  /* 0x00000003ff113219 */ /* 0x000fc80000011614 */
        /* <DEDUP_REMOVED lines=8> */
[----:B------:R-:W-:-:S04]  /*2000*/  @!P0 IMAD.HI.U32 R16, R7, R2, RZ ;  /* 0x0000000207108227 */ /* 0x000fc800078e00ff */
[----:B------:R-:W-:Y:S01]  /*2010*/  IMAD.MOV R2, RZ, RZ, -R6 ;  /* 0x000000ffff027224 */ /* 0x000fe200078e0a06 */
[----:B------:R-:W-:-:S03]  /*2020*/  @!P0 SHF.R.U32.HI R16, RZ, R3, R16 ;  /* 0x00000003ff108219 */ /* 0x000fc60000011610 */
[----:B------:R-:W-:Y:S01]  /*2030*/  IMAD R2, R72, R2, R5 ;  /* 0x0000000248027224 */ /* 0x000fe200078e0205 */
[----:B------:R-:W-:Y:S02]  /*2040*/  @!P0 SEL R3, R7, R16, !P3 ;  /* 0x0000001007038207 */ /* 0x000fe40005800000 */
[----:B------:R-:W-:-:S03]  /*2050*/  IADD3 R16, PT, PT, -R5, RZ, RZ ;  /* 0x000000ff05107210 */ /* 0x000fc60007ffe1ff */
[--C-:B------:R-:W-:Y:S02]  /*2060*/  @!P0 IMAD.IADD R6, R6, 0x1, -R3.reuse ;  /* 0x0000000106068824 */ /* 0x100fe400078e0a03 */
[----:B------:R-:W-:Y:S01]  /*2070*/  @!P0 IMAD R3, R2, R19, R3 ;  /* 0x0000001302038224 */ /* 0x000fe200078e0203 */
[----:B------:R-:W-:Y:S01]  /*2080*/  IADD3 R2, PT, PT, -R7, RZ, RZ ;  /* 0x000000ff07027210 */ /* 0x000fe20007ffe1ff */
[----:B------:R-:W-:Y:S02]  /*2090*/  @!P0 IMAD R5, R72, R6, R7 ;  /* 0x0000000648058224 */ /* 0x000fe400078e0207 */
[----:B------:R-:W-:Y:S02]  /*20a0*/  IMAD R11, R4, R16, R11 ;  /* 0x00000010040b7224 */ /* 0x000fe400078e020b */
[----:B------:R-:W-:Y:S02]  /*20b0*/  @!P0 IMAD.MOV.U32 R7, RZ, RZ, R3 ;  /* 0x000000ffff078224 */ /* 0x000fe400078e0003 */
[----:B------:R-:W-:-:S02]  /*20c0*/  IMAD R2, R18, R2, R13 ;  /* 0x0000000212027224 */ /* 0x000fc400078e020d */
[----:B------:R-:W-:Y:S02]  /*20d0*/  IMAD R11, R5, R4, R11 ;  /* 0x00000004050b7224 */ /* 0x000fe400078e020b */
[----:B------:R-:W-:Y:S02]  /*20e0*/  IMAD R13, R7, R18, R2 ;  /* 0x00000012070d7224 */ /* 0x000fe400078e0202 */
.L_x_33:
[----:B------:R-:W1:Y:S02]  /*20f0*/  LDCU UR8, c[0x0][0xb30] ;  /* 0x00016600ff0877ac */ /* 0x000e640008000800 */
[----:B-1----:R-:W-:-:S09]  /*2100*/  UISETP.NE.AND UP0, UPT, UR8, 0x1, UPT ;  /* 0x000000010800788c */ /* 0x002fd2000bf05270 */
[----:B------:R-:W-:Y:S05]  /*2110*/  BRA.U UP0, `(.L_x_34) ;  /* 0x0000000100407547 */ /* 0x000fea000b800000 */
[----:B------:R-:W1:Y:S08]  /*2120*/  LDC.64 R4, c[0x0][0xb10] ;  /* 0x0002c400ff047b82 */ /* 0x000e700000000a00 */
[----:B------:R-:W2:Y:S08]  /*2130*/  LDC.64 R2, c[0x0][0xb18] ;  /* 0x0002c600ff027b82 */ /* 0x000eb00000000a00 */
[----:B------:R-:W3:Y:S08]  /*2140*/  LDC R6, c[0x0][0xb20] ;  /* 0x0002c800ff067b82 */ /* 0x000ef00000000800 */
[----:B------:R-:W4:Y:S01]  /*2150*/  LDC R16, c[0x0][0xb0c] ;  /* 0x0002c300ff107b82 */ /* 0x000f220000000800 */
[----:B-1----:R-:W-:-:S05]  /*2160*/  IMAD.HI.U32 R4, R13, R4, RZ ;  /* 0x000000040d047227 */ /* 0x002fca00078e00ff */
[----:B------:R-:W-:Y:S01]  /*2170*/  SHF.R.U32.HI R4, RZ, R5, R4 ;  /* 0x00000005ff047219 */ /* 0x000fe20000011604 */
[----:B--2---:R-:W-:Y:S01]  /*2180*/  IMAD.HI.U32 R3, R11, R3, RZ ;  /* 0x000000030b037227 */ /* 0x004fe200078e00ff */
[----:B------:R-:W-:-:S04]  /*2190*/  ISETP.NE.AND P0, PT, R2, 0x1, PT ;  /* 0x000000010200780c */ /* 0x000fc80003f05270 */
[----:B---3--:R-:W-:-:S04]  /*21a0*/  SHF.R.U32.HI R6, RZ, R6, R3 ;  /* 0x00000006ff067219 */ /* 0x008fc80000011603 */
[----:B------:R-:W-:Y:S02]  /*21b0*/  SEL R3, R11, R6, !P0 ;  /* 0x000000060b037207 */ /* 0x000fe40004000000 */
[----:B----4-:R-:W-:-:S04]  /*21c0*/  ISETP.NE.AND P1, PT, R16, 0x1, PT ;  /* 0x000000011000780c */ /* 0x010fc80003f25270 */
[----:B------:R-:W-:-:S05]  /*21d0*/  SEL R4, R13, R4, !P1 ;  /* 0x000000040d047207 */ /* 0x000fca0004800000 */
[----:B------:R-:W-:Y:S02]  /*21e0*/  IMAD.IADD R5, R3, 0x1, -R4 ;  /* 0x0000000103057824 */ /* 0x000fe400078e0a04 */
[----:B------:R-:W-:Y:S02]  /*21f0*/  IMAD.IADD R3, R4, 0x1, -R3 ;  /* 0x0000000104037824 */ /* 0x000fe400078e0a03 */
[----:B------:R-:W-:Y:S02]  /*2200*/  IMAD R13, R5, R16, R13 ;  /* 0x00000010050d7224 */ /* 0x000fe400078e020d */
[----:B------:R-:W-:-:S07]  /*2210*/  IMAD R11, R3, R2, R11 ;  /* 0x00000002030b7224 */ /* 0x000fce00078e020b */
.L_x_34:
[----:B------:R-:W-:Y:S01]  /*2220*/  VIADD R14, R14, 0x1 ;  /* 0x000000010e0e7836 */ /* 0x000fe20000000000 */
[----:B------:R-:W-:Y:S01]  /*2230*/  PLOP3.LUT P1, PT, PT, PT, PT, 0x80, 0x8 ;  /* 0x000000000008781c */ /* 0x000fe20003f2f070 */
[----:B------:R-:W-:Y:S02]  /*2240*/  IMAD.IADD R21, R13, 0x1, R152 ;  /* 0x000000010d157824 */ /* 0x000fe400078e0298 */
[----:B------:R-:W-:Y:S01]  /*2250*/  IMAD.IADD R20, R11, 0x1, R150 ;  /* 0x000000010b147824 */ /* 0x000fe200078e0296 */
[----:B------:R-:W-:-:S04]  /*2260*/  ISETP.NE.AND P0, PT, R14, 0x2, PT ;  /* 0x000000020e00780c */ /* 0x000fc80003f05270 */
[----:B------:R-:W-:Y:S02]  /*2270*/  SEL R3, RZ, 0x1, P0 ;  /* 0x00000001ff037807 */ /* 0x000fe40000000000 */
[----:B------:R-:W-:Y:S02]  /*2280*/  SEL R14, R14, RZ, P0 ;  /* 0x000000ff0e0e7207 */ /* 0x000fe40000000000 */
[----:B------:R-:W-:Y:S01]  /*2290*/  LOP3.LUT R12, R12, R3, RZ, 0x3c, !PT ;  /* 0x000000030c0c7212 */ /* 0x000fe200078e3cff */
[----:B------:R-:W-:Y:S06]  /*22a0*/  @P2 BRA `(.L_x_35) ;  /* 0xfffffff000a02947 */ /* 0x000fec000383ffff */
[----:B------:R-:W-:Y:S01]  /*22b0*/  UIADD3 UR4, UPT, UPT, UR4, 0x28, URZ ;  /* 0x0000002804047890 */ /* 0x000fe2000fffe0ff */
[----:B------:R-:W-:-:S03]  /*22c0*/  SHF.L.U32 R3, R15, 0x1f, RZ ;  /* 0x0000001f0f037819 */ /* 0x000fc600000006ff */
[----:B------:R-:W-:-:S09]  /*22d0*/  ULEA UR5, UR6, UR4, 0x3 ;  /* 0x0000000406057291 */ /* 0x000fd2000f8e18ff */
[----:B------:R-:W1:Y:S02]  /*22e0*/  SYNCS.PHASECHK.TRANS64.TRYWAIT P0, [UR5], R3 ;  /* 0x00000003ff0075a7 */ /* 0x000e640008001105 */
[----:B-1----:R-:W-:Y:S05]  /*22f0*/  @!P0 BRA `(.L_x_36) ;  /* 0x00000060002c8947 */ /* 0x002fea0003800000 */
.L_x_111:
[----:B------:R-:W-:-:S04]  /*2300*/  UIADD3 UR6, UPT, UPT, UR6, 0x1, URZ ;  /* 0x0000000106067890 */ /* 0x000fc8000fffe0ff */
[----:B------:R-:W-:-:S04]  /*2310*/  UISETP.NE.AND UP0, UPT, UR6, 0x5, UPT ;  /* 0x000000050600788c */ /* 0x000fc8000bf05270 */
[----:B------:R-:W-:Y:S02]  /*2320*/  USEL UR7, URZ, 0x1, UP0 ;  /* 0x00000001ff077887 */ /* 0x000fe40008000000 */
[----:B------:R-:W-:-:S04]  /*2330*/  USEL UR6, UR6, URZ, UP0 ;  /* 0x000000ff06067287 */ /* 0x000fc80008000000 */
[----:B------:R-:W-:Y:S01]  /*2340*/  ULEA UR5, UR6, UR4, 0x3 ;  /* 0x0000000406057291 */ /* 0x000fe2000f8e18ff */
[----:B------:R-:W-:-:S04]  /*2350*/  LOP3.LUT R2, R15, UR7, RZ, 0x3c, !PT ;  /* 0x000000070f027c12 */ /* 0x000fc8000f8e3cff */
[----:B-1----:R-:W-:-:S04]  /*2360*/  SHF.L.U32 R3, R2, 0x1f, RZ ;  /* 0x0000001f02037819 */ /* 0x002fc800000006ff */
[----:B------:R-:W1:Y:S02]  /*2370*/  SYNCS.PHASECHK.TRANS64.TRYWAIT P0, [UR5], R3 ;  /* 0x00000003ff0075a7 */ /* 0x000e640008001105 */
[----:B-1----:R-:W-:Y:S05]  /*2380*/  @!P0 BRA `(.L_x_37) ;  /* 0x0000006000208947 */ /* 0x002fea0003800000 */
.L_x_113:
        /* <DEDUP_REMOVED lines=9> */
.L_x_115:
        /* <DEDUP_REMOVED lines=9> */
.L_x_117:
[----:B------:R-:W-:-:S04]  /*24b0*/  UIADD3 UR6, UPT, UPT, UR6, 0x1, URZ ;  /* 0x0000000106067890 */ /* 0x000fc8000fffe0ff */
[----:B------:R-:W-:-:S04]  /*24c0*/  UISETP.NE.AND UP0, UPT, UR6, 0x5, UPT ;  /* 0x000000050600788c */ /* 0x000fc8000bf05270 */
[----:B------:R-:W-:Y:S02]  /*24d0*/  USEL UR5, URZ, 0x1, UP0 ;  /* 0x00000001ff057887 */ /* 0x000fe40008000000 */
[----:B------:R-:W-:-:S04]  /*24e0*/  USEL UR6, UR6, URZ, UP0 ;  /* 0x000000ff06067287 */ /* 0x000fc80008000000 */
[----:B------:R-:W-:Y:S01]  /*24f0*/  ULEA UR6, UR6, UR4, 0x3 ;  /* 0x0000000406067291 */ /* 0x000fe2000f8e18ff */
[----:B-1----:R-:W-:-:S04]  /*2500*/  LOP3.LUT R3, R2, UR5, RZ, 0x3c, !PT ;  /* 0x0000000502037c12 */ /* 0x002fc8000f8e3cff */
[----:B------:R-:W-:Y:S01]  /*2510*/  SHF.L.U32 R3, R3, 0x1f, RZ ;  /* 0x0000001f03037819 */ /* 0x000fe200000006ff */
[----:B----4-:R-:W-:-:S07]  /*2520*/  IMAD.U32 R0, RZ, RZ, UR6 ;  /* 0x00000006ff007e24 */ /* 0x010fce000f8e00ff */
.L_x_40:
[----:B-1----:R1:W2:Y:S02]  /*2530*/  SYNCS.PHASECHK.TRANS64.TRYWAIT P0, [R0+URZ], R3 ;  /* 0x00000003000075a7 */ /* 0x0022a400080011ff */
[----:B--2---:R-:W-:Y:S05]  /*2540*/  @!P0 NANOSLEEP.SYNCS 0x989680 ;  /* 0x009896800000895d */ /* 0x004fea0003900000 */
[----:B------:R-:W2:Y:S02]  /*2550*/  @!P0 SYNCS.PHASECHK.TRANS64 P0, [R0+URZ], R3 ;  /* 0x00000003000085a7 */ /* 0x000ea400080010ff */
[----:B--2---:R-:W-:Y:S05]  /*2560*/  @P0 EXIT ;  /* 0x000000000000094d */ /* 0x004fea0003800000 */
[----:B------:R-:W-:Y:S05]  /*2570*/  BRA `(.L_x_40) ;  /* 0xfffffffc00ec7947 */ /* 0x000fea000383ffff */
.L_x_17:
[----:B------:R-:W-:-:S04]  /*2580*/  UISETP.NE.AND UP1, UPT, UR37, URZ, UPT ;  /* 0x000000ff2500728c */ /* 0x000fc8000bf25270 */
[----:B------:R-:W-:-:S09]  /*2590*/  UISETP.NE.OR UP1, UPT, UR8, 0x1, UP1 ;  /* 0x000000010800788c */ /* 0x000fd20008f25670 */
[----:B------:R-:W-:Y:S05]  /*25a0*/  BRA.U UP1, `(.L_x_41) ;  /* 0x0000000501487547 */ /* 0x000fea000b800000 */
[----:B------:R-:W-:Y:S01]  /*25b0*/  ISETP.NE.AND P2, PT, R2, RZ, PT ;  /* 0x000000ff0200720c */ /* 0x000fe20003f45270 */
[----:B------:R-:W-:Y:S01]  /*25c0*/  IMAD.MOV.U32 R12, RZ, RZ, 0x1 ;  /* 0x00000001ff0c7424 */ /* 0x000fe200078e00ff */
[----:B------:R-:W-:Y:S02]  /*25d0*/  CS2R R10, SRZ ;  /* 0x00000000000a7805 */ /* 0x000fe4000001ff00 */
[----:B------:R-:W-:Y:S01]  /*25e0*/  CS2R R8, SRZ ;  /* 0x0000000000087805 */ /* 0x000fe2000001ff00 */
[----:B------:R-:W-:Y:S01]  /*25f0*/  UMOV UR4, 0x400 ;  /* 0x0000040000047882 */ /* 0x000fe20000000000 */
[----:B------:R-:W-:Y:S01]  /*2600*/  UMOV UR6, URZ ;  /* 0x000000ff00067c82 */ /* 0x000fe20008000000 */
[----:B------:R-:W-:-:S12]  /*2610*/  ULEA UR37, UR37, UR4, 0x18 ;  /* 0x0000000425257291 */ /* 0x000fd8000f8ec0ff */
.L_x_45:
[----:B------:R-:W-:Y:S02]  /*2620*/  LEA R0, R8, UR37, 0x3 ;  /* 0x0000002508007c11 */ /* 0x000fe4000f8e18ff */
[----:B------:R-:W-:-:S03]  /*2630*/  SHF.L.U32 R5, R9, 0x1f, RZ ;  /* 0x0000001f09057819 */ /* 0x000fc600000006ff */
[----:B------:R-:W-:Y:S01]  /*2640*/  VIADD R4, R0, 0xf0 ;  /* 0x000000f000047836 */ /* 0x000fe20000000000 */
[----:B------:R-:W1:Y:S02]  /*2650*/  SYNCS.PHASECHK.TRANS64.TRYWAIT P0, [R0+URZ+0xe0], R5 ;  /* 0x0000e005000075a7 */ /* 0x000e6400080011ff */
[----:B-1----:R-:W-:Y:S05]  /*2660*/  @!P0 BRA `(.L_x_42) ;  /* 0x0000005c00b08947 */ /* 0x002fea0003800000 */
.L_x_118:
[----:B------:R-:W-:Y:S01]  /*2670*/  ULEA UR5, UR6, UR37, 0x3 ;  /* 0x0000002506057291 */ /* 0x000fe2000f8e18ff */
[----:B------:R-:W-:Y:S02]  /*2680*/  PRMT R4, RZ, 0x654, R4 ;  /* 0x00000654ff047816 */ /* 0x000fe40000000004 */
[----:B-1----:R-:W-:Y:S01]  /*2690*/  SHF.L.U32 R5, R12, 0x1f, RZ ;  /* 0x0000001f0c057819 */ /* 0x002fe200000006ff */
[----:B------:R-:W-:Y:S01]  /*26a0*/  UIADD3 UR4, UPT, UPT, UR5, 0x80, URZ ;  /* 0x0000008005047890 */ /* 0x000fe2000fffe0ff */
[----:B------:R1:W-:Y:S05]  /*26b0*/  SYNCS.ARRIVE.TRANS64.RED.A1T0 RZ, [R4+URZ], RZ ;  /* 0x000000ff04ff79a7 */ /* 0x0003ea00081004ff */
[----:B------:R-:W-:Y:S01]  /*26c0*/  IMAD.U32 R7, RZ, RZ, UR4 ;  /* 0x00000004ff077e24 */ /* 0x000fe2000f8e00ff */
[----:B------:R-:W2:Y:S04]  /*26d0*/  SYNCS.PHASECHK.TRANS64.TRYWAIT P0, [UR5+0x90], R5 ;  /* 0x00009005ff0075a7 */ /* 0x000ea80008001105 */
[----:B------:R-:W-:Y:S01]  /*26e0*/  PRMT R6, R2, 0x654, R7 ;  /* 0x0000065402067816 */ /* 0x000fe20000000007 */
[----:B-1----:R-:W-:Y:S01]  /*26f0*/  @!P2 IMAD.MOV.U32 R4, RZ, RZ, 0x10 ;  /* 0x00000010ff04a424 */ /* 0x002fe200078e00ff */
[----:B--2---:R-:W-:Y:S06]  /*2700*/  @!P0 BRA `(.L_x_43) ;  /* 0x0000005c009c8947 */ /* 0x004fec0003800000 */
.L_x_120:
[----:B------:R-:W-:Y:S01]  /*2710*/  ULEA UR4, UR6, UR37, 0x4 ;  /* 0x0000002506047291 */ /* 0x000fe2000f8e20ff */
[----:B------:R-:W-:Y:S01]  /*2720*/  SEL R3, R6, R3, !P2 ;  /* 0x0000000306037207 */ /* 0x000fe20005000000 */
[----:B------:R-:W-:Y:S01]  /*2730*/  UIADD3 UR5, UPT, UPT, UR5, 0x80, URZ ;  /* 0x0000008005057890 */ /* 0x000fe2000fffe0ff */
[----:B-1----:R-:W-:Y:S01]  /*2740*/  LEA R0, R11, UR37, 0x3 ;  /* 0x000000250b007c11 */ /* 0x002fe2000f8e18ff */
[----:B------:R-:W-:Y:S01]  /*2750*/  UIADD3 UR4, UPT, UPT, UR4, 0x110, URZ ;  /* 0x0000011004047890 */ /* 0x000fe2000fffe0ff */
[----:B------:R-:W-:Y:S01]  /*2760*/  SHF.L.U32 R5, R10, 0x1f, RZ ;  /* 0x0000001f0a057819 */ /* 0x000fe200000006ff */
[----:B------:R1:W-:Y:S01]  /*2770*/  @!P2 SYNCS.ARRIVE.TRANS64.RED RZ, [R3+URZ], R4 ;  /* 0x0000000403ffa9a7 */ /* 0x0003e200080004ff */
[----:B------:R-:W-:Y:S01]  /*2780*/  UIADD3 UR6, UPT, UPT, UR6, 0x1, URZ ;  /* 0x0000000106067890 */ /* 0x000fe2000fffe0ff */
[----:B------:R-:W-:-:S03]  /*2790*/  VIADD R8, R8, 0x1 ;  /* 0x0000000108087836 */ /* 0x000fc60000000000 */
[----:B------:R-:W-:Y:S02]  /*27a0*/  UISETP.NE.AND UP0, UPT, UR6, 0x2, UPT ;  /* 0x000000020600788c */ /* 0x000fe4000bf05270 */
[----:B------:R-:W-:Y:S06]  /*27b0*/  UGETNEXTWORKID.BROADCAST [UR4], [UR5] ;  /* 0x00000000040073ca */ /* 0x000fec0008000100 */
[----:B------:R-:W-:Y:S01]  /*27c0*/  USEL UR4, URZ, 0x1, UP0 ;  /* 0x00000001ff047887 */ /* 0x000fe20008000000 */
[----:B------:R-:W-:Y:S01]  /*27d0*/  ISETP.NE.AND P0, PT, R8, 0x2, PT ;  /* 0x000000020800780c */ /* 0x000fe20003f05270 */
[----:B------:R-:W-:Y:S01]  /*27e0*/  USEL UR6, UR6, URZ, UP0 ;  /* 0x000000ff06067287 */ /* 0x000fe20008000000 */
[----:B------:R-:W2:Y:S03]  /*27f0*/  SYNCS.PHASECHK.TRANS64.TRYWAIT P1, [R0+URZ+0x80], R5 ;  /* 0x00008005000075a7 */ /* 0x000ea600080211ff */
[----:B------:R-:W-:Y:S01]  /*2800*/  LOP3.LUT R12, R12, UR4, RZ, 0x3c, !PT ;  /* 0x000000040c0c7c12 */ /* 0x000fe2000f8e3cff */
[----:B-12---:R-:W-:Y:S07]  /*2810*/  @!P1 BRA `(.L_x_44) ;  /* 0x0000005c00709947 */ /* 0x006fee0003800000 */
.L_x_121:
[C---:B------:R-:W-:Y:S01]  /*2820*/  LEA R4, R11.reuse, UR37, 0x4 ;  /* 0x000000250b047c11 */ /* 0x040fe2000f8e20ff */
[----:B-1----:R-:W-:Y:S01]  /*2830*/  VIADD R0, R0, 0x90 ;  /* 0x0000009000007836 */ /* 0x002fe20000000000 */
[----:B------:R-:W-:Y:S01]  /*2840*/  SEL R8, R8, RZ, P0 ;  /* 0x000000ff08087207 */ /* 0x000fe20000000000 */
[----:B------:R-:W-:-:S03]  /*2850*/  VIADD R11, R11, 0x1 ;  /* 0x000000010b0b7836 */ /* 0x000fc60000000000 */
[----:B------:R-:W1:Y:S01]  /*2860*/  LDS.128 R4, [R4+0x110] ;  /* 0x0001100004047984 */ /* 0x000e620000000c00 */
[----:B------:R-:W-:Y:S02]  /*2870*/  PRMT R0, RZ, 0x654, R0 ;  /* 0x00000654ff007816 */ /* 0x000fe40000000000 */
[C---:B------:R-:W-:Y:S01]  /*2880*/  ISETP.NE.AND P1, PT, R11.reuse, 0x2, PT ;  /* 0x000000020b00780c */ /* 0x040fe20003f25270 */
[----:B------:R-:W-:Y:S01]  /*2890*/  @!PT LDS RZ, [RZ] ;  /* 0x00000000fffff984 */ /* 0x000fe20000000800 */
[----:B------:R-:W-:Y:S01]  /*28a0*/  @!PT LDS RZ, [RZ] ;  /* 0x00000000fffff984 */ /* 0x000fe20000000800 */
[----:B------:R-:W-:Y:S01]  /*28b0*/  @!PT LDS RZ, [RZ] ;  /* 0x00000000fffff984 */ /* 0x000fe20000000800 */
[----:B------:R-:W-:Y:S01]  /*28c0*/  @!PT LDS RZ, [RZ] ;  /* 0x00000000fffff984 */ /* 0x000fe20000000800 */
[----:B------:R2:W-:Y:S06]  /*28d0*/  MEMBAR.ALL.CTA ;  /* 0x0000000000007992 */ /* 0x0005ec0000008000 */
[----:B--2---:R-:W2:Y:S01]  /*28e0*/  FENCE.VIEW.ASYNC.S ;  /* 0x00000000000073c6 */ /* 0x004ea20000000000 */
[----:B------:R-:W-:Y:S01]  /*28f0*/  SEL R11, R11, RZ, P1 ;  /* 0x000000ff0b0b7207 */ /* 0x000fe20000800000 */
[----:B--2---:R2:W-:Y:S01]  /*2900*/  SYNCS.ARRIVE.TRANS64.RED.A1T0 RZ, [R0+URZ], RZ ;  /* 0x000000ff00ff79a7 */ /* 0x0045e200081004ff */
[----:B-1----:R-:W-:-:S02]  /*2910*/  LOP3.LUT P3, RZ, R6, 0x1, RZ, 0xc0, !PT ;  /* 0x0000000106ff7812 */ /* 0x002fc4000786c0ff */
[----:B------:R-:W-:-:S04]  /*2920*/  SEL R5, RZ, 0x1, P1 ;  /* 0x00000001ff057807 */ /* 0x000fc80000800000 */
[----:B------:R-:W-:Y:S02]  /*2930*/  LOP3.LUT R10, R10, R5, RZ, 0x3c, !PT ;  /* 0x000000050a0a7212 */ /* 0x000fe400078e3cff */
[----:B--2---:R-:W-:-:S04]  /*2940*/  SEL R0, RZ, 0x1, P0 ;  /* 0x00000001ff007807 */ /* 0x004fc80000000000 */
[----:B------:R-:W-:Y:S01]  /*2950*/  LOP3.LUT R9, R9, R0, RZ, 0x3c, !PT ;  /* 0x0000000009097212 */ /* 0x000fe200078e3cff */
[----:B------:R-:W-:Y:S06]  /*2960*/  @P3 BRA `(.L_x_45) ;  /* 0xfffffffc002c3947 */ /* 0x000fec000383ffff */
[----:B------:R-:W-:Y:S01]  /*2970*/  ULEA UR5, UR6, UR37, 0x3 ;  /* 0x0000002506057291 */ /* 0x000fe2000f8e18ff */
[----:B------:R-:W-:-:S08]  /*2980*/  SHF.L.U32 R3, R12, 0x1f, RZ ;  /* 0x0000001f0c037819 */ /* 0x000fd000000006ff */
[----:B------:R-:W1:Y:S02]  /*2990*/  SYNCS.PHASECHK.TRANS64 P0, [UR5+0x90], R3 ;  /* 0x00009003ff0075a7 */ /* 0x000e640008001005 */
[----:B-1----:R-:W-:Y:S05]  /*29a0*/  @P0 BRA `(.L_x_46) ;  /* 0x0000000000080947 */ /* 0x002fea0003800000 */
[----:B------:R-:W1:Y:S02]  /*29b0*/  SYNCS.PHASECHK.TRANS64.TRYWAIT P0, [UR5+0x90], R3 ;  /* 0x00009003ff0075a7 */ /* 0x000e640008001105 */
[----:B-1----:R-:W-:Y:S05]  /*29c0*/  @!P0 BRA `(.L_x_47) ;  /* 0x0000005c00188947 */ /* 0x002fea0003800000 */
.L_x_46:
[----:B------:R-:W-:-:S04]  /*29d0*/  UIADD3 UR4, UPT, UPT, UR6, 0x1, URZ ;  /* 0x0000000106047890 */ /* 0x000fc8000fffe0ff */
[----:B------:R-:W-:-:S04]  /*29e0*/  UISETP.NE.AND UP0, UPT, UR4, 0x2, UPT ;  /* 0x000000020400788c */ /* 0x000fc8000bf05270 */
[----:B------:R-:W-:Y:S02]  /*29f0*/  USEL UR7, URZ, 0x1, UP0 ;  /* 0x00000001ff077887 */ /* 0x000fe40008000000 */
[----:B------:R-:W-:-:S04]  /*2a00*/  USEL UR4, UR4, URZ, UP0 ;  /* 0x000000ff04047287 */ /* 0x000fc80008000000 */
[----:B------:R-:W-:Y:S01]  /*2a10*/  ULEA UR4, UR4, UR37, 0x3 ;  /* 0x0000002504047291 */ /* 0x000fe2000f8e18ff */
[----:B-1----:R-:W-:-:S04]  /*2a20*/  LOP3.LUT R3, R12, UR7, RZ, 0x3c, !PT ;  /* 0x000000070c037c12 */ /* 0x002fc8000f8e3cff */
[----:B------:R-:W-:-:S04]  /*2a30*/  SHF.L.U32 R0, R3, 0x1f, RZ ;  /* 0x0000001f03007819 */ /* 0x000fc800000006ff */
[----:B------:R-:W1:Y:S02]  /*2a40*/  SYNCS.PHASECHK.TRANS64 P0, [UR4+0x90], R0 ;  /* 0x00009000ff0075a7 */ /* 0x000e640008001004 */
[----:B-1----:R-:W-:Y:S05]  /*2a50*/  @P0 EXIT ;  /* 0x000000000000094d */ /* 0x002fea0003800000 */
[----:B------:R-:W-:Y:S02]  /*2a60*/  SHF.L.U32 R3, R3, 0x1f, RZ ;  /* 0x0000001f03037819 */ /* 0x000fe400000006ff */
[----:B------:R-:W-:-:S07]  /*2a70*/  MOV R0, UR4 ;  /* 0x0000000400007c02 */ /* 0x000fce0008000f00 */
.L_x_48:
[----:B-1----:R1:W2:Y:S02]  /*2a80*/  SYNCS.PHASECHK.TRANS64.TRYWAIT P0, [R0+URZ+0x90], R3 ;  /* 0x00009003000075a7 */ /* 0x0022a400080011ff */
[----:B--2---:R-:W-:Y:S05]  /*2a90*/  @!P0 NANOSLEEP.SYNCS 0x989680 ;  /* 0x009896800000895d */ /* 0x004fea0003900000 */
[----:B------:R-:W2:Y:S02]  /*2aa0*/  @!P0 SYNCS.PHASECHK.TRANS64 P0, [R0+URZ+0x90], R3 ;  /* 0x00009003000085a7 */ /* 0x000ea400080010ff */
[----:B--2---:R-:W-:Y:S05]  /*2ab0*/  @P0 EXIT ;  /* 0x000000000000094d */ /* 0x004fea0003800000 */
[----:B------:R-:W-:Y:S05]  /*2ac0*/  BRA `(.L_x_48) ;  /* 0xfffffffc00ec7947 */ /* 0x000fea000383ffff */
.L_x_41:
[----:B------:R-:W-:-:S09]  /*2ad0*/  UISETP.NE.AND UP1, UPT, UR8, URZ, UPT ;  /* 0x000000ff0800728c */ /* 0x000fd2000bf25270 */
[----:B------:R-:W-:Y:S05]  /*2ae0*/  BRA.U UP1, `(.L_x_49) ;  /* 0x0000000d01607547 */ /* 0x000fea000b800000 */
[----:B------:R-:W-:Y:S01]  /*2af0*/  UMOV UR4, 0x40 ;  /* 0x0000004000047882 */ /* 0x000fe20000000000 */
[----:B------:R-:W-:Y:S01]  /*2b00*/  NOP ;  /* 0x0000000000007918 */ /* 0x000fe20000000000 */
[----:B------:R-:W-:Y:S01]  /*2b10*/  ULEA UR4, UR37, UR4, 0x18 ;  /* 0x0000000425047291 */ /* 0x000fe2000f8ec0ff */
[----:B------:R-:W-:Y:S02]  /*2b20*/  UMOV UR5, 0x400 ;  /* 0x0000040000057882 */ /* 0x000fe40000000000 */
[----:B------:R-:W-:-:S06]  /*2b30*/  ULEA UR37, UR37, UR5, 0x18 ;  /* 0x0000000525257291 */ /* 0x000fcc000f8ec0ff */
[----:B------:R-:W1:Y:S02]  /*2b40*/  LDS.U8 R0, [UR4+0x1c] ;  /* 0x00001c04ff007984 */ /* 0x000e640008000000 */
[----:B-1----:R-:W-:-:S13]  /*2b50*/  ISETP.NE.AND P0, PT, R0, RZ, PT ;  /* 0x000000ff0000720c */ /* 0x002fda0003f05270 */
[----:B------:R-:W-:Y:S05]  /*2b60*/  @P0 BRA `(.L_x_50) ;  /* 0x0000000000580947 */ /* 0x000fea0003800000 */
[----:B------:R-:W-:-:S13]  /*2b70*/  ELECT P0, URZ, PT ;  /* 0x0000000000ff782f */ /* 0x000fda0003800000 */
[----:B------:R-:W-:Y:S05]  /*2b80*/  @!P0 BRA `(.L_x_51) ;  /* 0x0000000000608947 */ /* 0x000fea0003800000 */
[----:B------:R-:W-:Y:S01]  /*2b90*/  UMOV UR5, 0x10 ;  /* 0x0000001000057882 */ /* 0x000fe20000000000 */
[----:B------:R-:W-:Y:S01]  /*2ba0*/  HFMA2 R0, -RZ, RZ, 0, 5.9604644775390625e-08 ;  /* 0x00000001ff007431 */ /* 0x000fe200000001ff */
[----:B------:R-:W-:-:S03]  /*2bb0*/  MOV R2, 0xffff ;  /* 0x0000ffff00027802 */ /* 0x000fc60000000f00 */
[----:B------:R-:W-:Y:S04]  /*2bc0*/  DEPBAR.LE SB1, 0x36 ;  /* 0x00009d800000791a */ /* 0x000fe80000000000 */
[----:B------:R-:W1:Y:S02]  /*2bd0*/  UTCATOMSWS.FIND_AND_SET.ALIGN UP0, UR5, UR5 ;  /* 0x00000005000575e3 */ /* 0x000e640008000800 */
[----:B-1----:R-:W-:Y:S01]  /*2be0*/  MOV R3, UR5 ;  /* 0x0000000500037c02 */ /* 0x002fe20008000f00 */
[----:B------:R-:W-:Y:S06]  /*2bf0*/  BRA.U UP0, `(.L_x_52) ;  /* 0x0000000100187547 */ /* 0x000fec000b800000 */
.L_x_53:
[----:B------:R-:W-:Y:S05]  /*2c00*/  NANOSLEEP 0x64 ;  /* 0x000000640000795d */ /* 0x000fea0003800000 */
[----:B------:R-:W-:-:S05]  /*2c10*/  UMOV UR5, 0x10 ;  /* 0x0000001000057882 */ /* 0x000fca0000000000 */
[----:B------:R-:W-:Y:S04]  /*2c20*/  DEPBAR.LE SB1, 0x36 ;  /* 0x00009d800000791a */ /* 0x000fe80000000000 */
[----:B------:R-:W1:Y:S02]  /*2c30*/  UTCATOMSWS.FIND_AND_SET.ALIGN UP0, UR5, UR5 ;  /* 0x00000005000575e3 */ /* 0x000e640008000800 */
[----:B-1----:R-:W-:Y:S01]  /*2c40*/  MOV R3, UR5 ;  /* 0x0000000500037c02 */ /* 0x002fe20008000f00 */
[----:B------:R-:W-:Y:S05]  /*2c50*/  BRA.U !UP0, `(.L_x_53) ;  /* 0xfffffffd08e87547 */ /* 0x000fea000b83ffff */
.L_x_52:
[-C--:B------:R-:W-:Y:S02]  /*2c60*/  SHF.L.U32 R2, R2, R3.reuse, RZ ;  /* 0x0000000302027219 */ /* 0x080fe400000006ff */
[----:B------:R-:W-:Y:S01]  /*2c70*/  SHF.L.U32 R0, R0, R3, RZ ;  /* 0x0000000300007219 */ /* 0x000fe200000006ff */
[----:B------:R-:W-:Y:S02]  /*2c80*/  IMAD.SHL.U32 R3, R3, 0x20, RZ ;  /* 0x0000002003037824 */ /* 0x000fe400078e00ff */
[----:B------:R1:W-:Y:S04]  /*2c90*/  ATOMS.OR RZ, [UR4+0x14], R2 ;  /* 0x00001402ffff798c */ /* 0x0003e8000b000004 */
[----:B------:R1:W-:Y:S04]  /*2ca0*/  ATOMS.OR RZ, [UR4+0x18], R0 ;  /* 0x00001800ffff798c */ /* 0x0003e8000b000004 */
[----:B------:R1:W-:Y:S01]  /*2cb0*/  STS [UR37+0x130], R3 ;  /* 0x00013003ff007988 */ /* 0x0003e20008000825 */
[----:B------:R-:W-:Y:S05]  /*2cc0*/  BRA `(.L_x_51) ;  /* 0x0000000000107947 */ /* 0x000fea0003800000 */
.L_x_50:
[----:B------:R-:W-:Y:S02]  /*2cd0*/  MOV R0, 0xffffffff ;  /* 0xffffffff00007802 */ /* 0x000fe40000000f00 */
[----:B------:R-:W-:-:S03]  /*2ce0*/  MOV R2, 0x2d10 ;  /* 0x00002d1000027802 */ /* 0x000fc60000000f00 */
[----:B------:R1:W-:Y:S04]  /*2cf0*/  STS [UR37+0x130], R0 ;  /* 0x00013000ff007988 */ /* 0x0003e80008000825 */
[----:B-1-3-5:R-:W-:Y:S05]  /*2d00*/  CALL.REL.NOINC `($__internal_1_$__cuda_sm10x_tcgen05_guardrail_trap_phase_invalid_during_alloc) ;  /* 0x0000005c00d47944 */ /* 0x02afea0003c00000 */
.L_x_51:
[----:B------:R-:W-:Y:S05]  /*2d10*/  WARPSYNC.ALL ;  /* 0x0000000000007948 */ /* 0x000fea0003800000 */
[----:B------:R-:W2:Y:S01]  /*2d20*/  S2UR UR6, SR_CgaCtaId ;  /* 0x00000000000679c3 */ /* 0x000ea20000008800 */
[----:B------:R-:W-:Y:S01]  /*2d30*/  UMOV UR4, 0x400 ;  /* 0x0000040000047882 */ /* 0x000fe20000000000 */
[----:B------:R-:W-:-:S06]  /*2d40*/  NOP ;  /* 0x0000000000007918 */ /* 0x000fcc0000000000 */
[----:B------:R-:W-:Y:S06]  /*2d50*/  BAR.ARV 0x6, 0xa0 ;  /* 0x0182800000007b1d */ /* 0x000fec0000002000 */
[----:B------:R-:W4:Y:S01]  /*2d60*/  LDCU UR7, c[0x0][0x38c] ;  /* 0x00007180ff0777ac */ /* 0x000f220008000800 */
[----:B------:R-:W-:Y:S01]  /*2d70*/  IMAD.MOV.U32 R11, RZ, RZ, 0x1 ;  /* 0x00000001ff0b7424 */ /* 0x000fe200078e00ff */
[----:B------:R-:W-:Y:S01]  /*2d80*/  CS2R R8, SRZ ;  /* 0x0000000000087805 */ /* 0x000fe2000001ff00 */
[----:B------:R-:W-:Y:S01]  /*2d90*/  IMAD.MOV.U32 R10, RZ, RZ, RZ ;  /* 0x000000ffff0a7224 */ /* 0x000fe200078e00ff */
[----:B------:R-:W-:Y:S01]  /*2da0*/  UMOV UR18, URZ ;  /* 0x000000ff00127c82 */ /* 0x000fe20008000000 */
[----:B------:R-:W-:Y:S01]  /*2db0*/  UMOV UR17, URZ ;  /* 0x000000ff00117c82 */ /* 0x000fe20008000000 */
[----:B------:R-:W-:Y:S01]  /*2dc0*/  UMOV UR20, 0x0 ;  /* 0x0000000000147882 */ /* 0x000fe20000000000 */
[----:B------:R-:W-:Y:S01]  /*2dd0*/  UMOV UR21, 0x82004a0 ;  /* 0x082004a000157882 */ /* 0x000fe20000000000 */
[----:B--2---:R-:W-:Y:S01]  /*2de0*/  ULEA UR6, UR6, UR4, 0x18 ;  /* 0x0000000406067291 */ /* 0x004fe2000f8ec0ff */
[----:B------:R-:W2:Y:S03]  /*2df0*/  LDCU UR4, c[0x0][0x38c] ;  /* 0x00007180ff0477ac */ /* 0x000ea60008000800 */
[----:B------:R-:W-:-:S02]  /*2e00*/  UIADD3 UR11, UPT, UPT, UR6, 0x8400, URZ ;  /* 0x00008400060b7890 */ /* 0x000fc4000fffe0ff */
[----:B----4-:R-:W-:-:S03]  /*2e10*/  UIADD3 UR7, UPT, UPT, UR7, 0x1f, URZ ;  /* 0x0000001f07077890 */ /* 0x010fc6000fffe0ff */
[----:B-1----:R-:W1:Y:S01]  /*2e20*/  LDS R0, [UR6+0x130] ;  /* 0x00013006ff007984 */ /* 0x002e620008000800 */
[----:B------:R-:W-:Y:S02]  /*2e30*/  UIADD3 UR12, UPT, UPT, UR6, 0xd400, URZ ;  /* 0x0000d400060c7890 */ /* 0x000fe4000fffe0ff */
[----:B------:R-:W-:Y:S02]  /*2e40*/  USHF.R.S32.HI UR5, URZ, 0x1f, UR7 ;  /* 0x0000001fff057899 */ /* 0x000fe40008011407 */
[----:B------:R-:W-:Y:S02]  /*2e50*/  USHF.R.U32.HI UR11, URZ, 0x4, UR11 ;  /* 0x00000004ff0b7899 */ /* 0x000fe4000801160b */
[----:B------:R-:W-:Y:S02]  /*2e60*/  ULEA.HI UR5, UR5, UR7, URZ, 0x5 ;  /* 0x0000000705057291 */ /* 0x000fe4000f8f28ff */
[----:B------:R-:W-:Y:S02]  /*2e70*/  USHF.R.U32.HI UR12, URZ, 0x4, UR12 ;  /* 0x00000004ff0c7899 */ /* 0x000fe4000801160c */
[----:B------:R-:W-:-:S02]  /*2e80*/  USHF.R.S32.HI UR5, URZ, 0x5, UR5 ;  /* 0x00000005ff057899 */ /* 0x000fc40008011405 */
[----:B------:R-:W-:Y:S02]  /*2e90*/  ULOP3.LUT UR11, UR11, 0x3fff, URZ, 0xc0, !UPT ;  /* 0x00003fff0b0b7892 */ /* 0x000fe4000f8ec0ff */
[----:B------:R-:W-:Y:S02]  /*2ea0*/  UISETP.LT.AND UP0, UPT, UR5, 0x1, UPT ;  /* 0x000000010500788c */ /* 0x000fe4000bf01270 */
[----:B------:R-:W-:Y:S02]  /*2eb0*/  ULOP3.LUT UR12, UR12, 0x3fff, URZ, 0xc0, !UPT ;  /* 0x00003fff0c0c7892 */ /* 0x000fe4000f8ec0ff */
[----:B------:R-:W-:Y:S02]  /*2ec0*/  USEL UR10, UR5, 0x1, !UP0 ;  /* 0x00000001050a7887 */ /* 0x000fe4000c000000 */
[----:B------:R-:W-:Y:S02]  /*2ed0*/  ULOP3.LUT UR11, UR11, 0x10000, URZ, 0xfc, !UPT ;  /* 0x000100000b0b7892 */ /* 0x000fe4000f8efcff */
[----:B------:R-:W-:-:S02]  /*2ee0*/  ULOP3.LUT UR12, UR12, 0x10000, URZ, 0xfc, !UPT ;  /* 0x000100000c0c7892 */ /* 0x000fc4000f8efcff */
[----:B------:R-:W-:Y:S02]  /*2ef0*/  UIADD3 UR10, UPT, UPT, -UR10, URZ, URZ ;  /* 0x000000ff0a0a7290 */ /* 0x000fe4000fffe1ff */
[----:B--2---:R-:W-:Y:S01]  /*2f00*/  UISETP.GE.AND UP3, UPT, UR4, 0x1, UPT ;  /* 0x000000010400788c */ /* 0x004fe2000bf66270 */
[----:B-1----:R-:W-:-:S15]  /*2f10*/  R2UR UR19, R0 ;  /* 0x00000000001372ca */ /* 0x002fde00000e0000 */
.L_x_60:
[----:B------:R-:W-:Y:S02]  /*2f20*/  LEA R0, R10, UR6, 0x3 ;  /* 0x000000060a007c11 */ /* 0x000fe4000f8e18ff */
[----:B------:R-:W-:Y:S02]  /*2f30*/  SHF.L.U32 R5, R9, 0x1f, RZ ;  /* 0x0000001f09057819 */ /* 0x000fe400000006ff */
[----:B------:R-:W-:Y:S01]  /*2f40*/  PLOP3.LUT P0, PT, PT, PT, UP3, 0x80, 0x8 ;  /* 0x000000000008781c */ /* 0x000fe20003f0f038 */
[----:B------:R-:W-:Y:S01]  /*2f50*/  VIADD R3, R0, 0x90 ;  /* 0x0000009000037836 */ /* 0x000fe20000000000 */
[----:B-1----:R-:W1:Y:S02]  /*2f60*/  SYNCS.PHASECHK.TRANS64.TRYWAIT P1, [R0+URZ+0x80], R5 ;  /* 0x00008005000075a7 */ /* 0x002e6400080211ff */
[----:B-1--4-:R-:W-:Y:S09]  /*2f70*/  @!P1 BRA `(.L_x_54) ;  /* 0x0000005400c49947 */ /* 0x012ff20003800000 */
.L_x_123:
[----:B------:R-:W-:Y:S01]  /*2f80*/  LEA R4, R10, UR6, 0x4 ;  /* 0x000000060a047c11 */ /* 0x000fe2000f8e20ff */
[----:B------:R-:W-:Y:S01]  /*2f90*/  @UP3 ULEA UR4, UR17, UR6, 0x3 ;  /* 0x0000000611043291 */ /* 0x000fe2000f8e18ff */
[----:B------:R-:W-:Y:S01]  /*2fa0*/  PLOP3.LUT P2, PT, PT, PT, PT, 0x80, 0x8 ;  /* 0x000000000008781c */ /* 0x000fe20003f4f070 */
[----:B------:R-:W-:Y:S01]  /*2fb0*/  ULEA UR9, UR18, UR6, 0x3 ;  /* 0x0000000612097291 */ /* 0x000fe2000f8e18ff */
[----:B------:R-:W-:Y:S02]  /*2fc0*/  PRMT R3, RZ, 0x654, R3 ;  /* 0x00000654ff037816 */ /* 0x000fe40000000003 */
[----:B-1----:R-:W1:Y:S01]  /*2fd0*/  LDS.128 R4, [R4+0x110] ;  /* 0x0001100004047984 */ /* 0x002e620000000c00 */
[----:B------:R-:W-:Y:S02]  /*2fe0*/  @P0 SHF.L.U32 R2, R8, 0x1f, RZ ;  /* 0x0000001f08020819 */ /* 0x000fe400000006ff */
[----:B------:R-:W-:Y:S01]  /*2ff0*/  SHF.L.U32 R0, R11, 0x1f, RZ ;  /* 0x0000001f0b007819 */ /* 0x000fe200000006ff */
[----:B------:R-:W-:Y:S01]  /*3000*/  @!PT LDS RZ, [RZ] ;  /* 0x00000000fffff984 */ /* 0x000fe20000000800 */
[----:B------:R-:W-:Y:S01]  /*3010*/  @!PT LDS RZ, [RZ] ;  /* 0x00000000fffff984 */ /* 0x000fe20000000800 */
[----:B------:R-:W-:Y:S01]  /*3020*/  @!PT LDS RZ, [RZ] ;  /* 0x00000000fffff984 */ /* 0x000fe20000000800 */
[----:B------:R-:W-:Y:S01]  /*3030*/  @!PT LDS RZ, [RZ] ;  /* 0x00000000fffff984 */ /* 0x000fe20000000800 */
[----:B------:R2:W-:Y:S06]  /*3040*/  MEMBAR.ALL.CTA ;  /* 0x0000000000007992 */ /* 0x0005ec0000008000 */
[----:B--2---:R-:W2:Y:S02]  /*3050*/  FENCE.VIEW.ASYNC.S ;  /* 0x00000000000073c6 */ /* 0x004ea40000000000 */
[----:B--2---:R2:W-:Y:S01]  /*3060*/  SYNCS.ARRIVE.TRANS64.RED.A1T0 RZ, [R3+URZ], RZ ;  /* 0x000000ff03ff79a7 */ /* 0x0045e200081004ff */
[----:B------:R2:W4:Y:S01]  /*3070*/  @P0 SYNCS.PHASECHK.TRANS64.TRYWAIT P2, [UR4], R2 ;  /* 0x00000002ff0005a7 */ /* 0x0005220008041104 */
[----:B-1----:R-:W-:Y:S01]  /*3080*/  LOP3.LUT P1, RZ, R6, 0x1, RZ, 0xc0, !PT ;  /* 0x0000000106ff7812 */ /* 0x002fe2000782c0ff */
[----:B------:R-:W1:Y:S02]  /*3090*/  SYNCS.PHASECHK.TRANS64.TRYWAIT P0, [UR9+0xc0], R0 ;  /* 0x0000c000ff0075a7 */ /* 0x000e640008001109 */
[----:B-12-4-:R-:W-:Y:S10]  /*30a0*/  @!P0 BRA `(.L_x_55) ;  /* 0x00000054008c8947 */ /* 0x016ff40003800000 */
.L_x_125:
[----:B------:R-:W-:Y:S01]  /*30b0*/  IADD3 R10, PT, PT, R10, 0x1, RZ ;  /* 0x000000010a0a7810 */ /* 0x000fe20007ffe0ff */
[----:B------:R-:W-:Y:S06]  /*30c0*/  BRA.U !UP3, `(.L_x_56) ;  /* 0x000000010b887547 */ /* 0x000fec000b800000 */
[----:B------:R-:W-:Y:S02]  /*30d0*/  ULEA UR8, UR18, UR19, 0x7 ;  /* 0x0000001312087291 */ /* 0x000fe4000f8e38ff */
[----:B------:R-:W-:Y:S01]  /*30e0*/  UPLOP3.LUT UP4, UPT, UPT, UPT, UPT, 0x40, 0x4 ;  /* 0x000000000004789c */ /* 0x000fe20003f8e870 */
[----:B------:R-:W-:Y:S01]  /*30f0*/  UMOV UR16, UR10 ;  /* 0x0000000a00107c82 */ /* 0x000fe20008000000 */
[----:B------:R-:W-:Y:S01]  /*3100*/  UMOV UR15, UR5 ;  /* 0x00000005000f7c82 */ /* 0x000fe20008000000 */
[----:B------:R-:W-:-:S08]  /*3110*/  UMOV UR14, UR17 ;  /* 0x00000011000e7c82 */ /* 0x000fd00008000000 */
.L_x_59:
[----:B------:R-:W-:Y:S02]  /*3120*/  UIADD3 UR16, UPT, UPT, UR16, 0x1, URZ ;  /* 0x0000000110107890 */ /* 0x000fe4000fffe0ff */
[----:B--2---:R-:W-:Y:S02]  /*3130*/  ULEA UR7, UR14, UR6, 0x3 ;  /* 0x000000060e077291 */ /* 0x004fe4000f8e18ff */
[----:B------:R-:W-:Y:S01]  /*3140*/  UISETP.NE.AND UP0, UPT, UR16, URZ, UPT ;  /* 0x000000ff1000728c */ /* 0x000fe2000bf05270 */
[----:B----4-:R-:W-:Y:S10]  /*3150*/  @P2 BRA `(.L_x_57) ;  /* 0x00000000000c2947 */ /* 0x010ff40003800000 */
[----:B-1----:R-:W-:Y:S04]  /*3160*/  SHF.L.U32 R3, R8, 0x1f, RZ ;  /* 0x0000001f08037819 */ /* 0x002fe800000006ff */
[----:B------:R-:W1:Y:S02]  /*3170*/  SYNCS.PHASECHK.TRANS64.TRYWAIT P0, [UR7], R3 ;  /* 0x00000003ff0075a7 */ /* 0x000e640008001107 */
[----:B-1----:R-:W-:Y:S05]  /*3180*/  @!P0 BRA `(.L_x_58) ;  /* 0x00000054006c8947 */ /* 0x002fea0003800000 */
.L_x_57:
[----:B------:R-:W-:Y:S01]  /*3190*/  UISETP.NE.AND UP1, UPT, UR15, 0x1, UPT ;  /* 0x000000010f00788c */ /* 0x000fe2000bf25270 */
[----:B------:R-:W-:Y:S01]  /*31a0*/  PLOP3.LUT P2, PT, PT, PT, PT, 0x80, 0x8 ;  /* 0x000000000008781c */ /* 0x000fe20003f4f070 */
[----:B------:R-:W-:Y:S02]  /*31b0*/  UIADD3 UR17, UPT, UPT, UR14, 0x1, URZ ;  /* 0x000000010e117890 */ /* 0x000fe4000fffe0ff */
[----:B------:R-:W-:Y:S02]  /*31c0*/  ULEA UR22, UR14, UR12, 0x8 ;  /* 0x0000000c0e167291 */ /* 0x000fe4000f8e40ff */
[----:B------:R-:W-:Y:S01]  /*31d0*/  UISETP.NE.AND UP2, UPT, UR17, 0x5, UPT ;  /* 0x000000051100788c */ /* 0x000fe2000bf45270 */
[----:B------:R-:W-:Y:S01]  /*31e0*/  PLOP3.LUT P0, PT, PT, PT, UP1, 0x80, 0x8 ;  /* 0x000000000008781c */ /* 0x000fe20003f0f018 */
[----:B------:R-:W-:Y:S02]  /*31f0*/  ULEA UR24, UR14, UR11, 0x8 ;  /* 0x0000000b0e187291 */ /* 0x000fe4000f8e40ff */
[----:B------:R-:W-:Y:S02]  /*3200*/  USEL UR13, URZ, 0x1, UP2 ;  /* 0x00000001ff0d7887 */ /* 0x000fe40009000000 */
[----:B------:R-:W-:Y:S02]  /*3210*/  USEL UR17, UR17, URZ, UP2 ;  /* 0x000000ff11117287 */ /* 0x000fe40009000000 */
[----:B------:R-:W-:Y:S02]  /*3220*/  UIADD3 UR7, UPT, UPT, UR7, 0x28, URZ ;  /* 0x0000002807077890 */ /* 0x000fe4000fffe0ff */
[----:B------:R-:W-:Y:S01]  /*3230*/  @UP1 ULEA UR4, UR17, UR6, 0x3 ;  /* 0x0000000611041291 */ /* 0x000fe2000f8e18ff */
[----:B------:R-:W-:Y:S01]  /*3240*/  LOP3.LUT R8, R8, UR13, RZ, 0x3c, !PT ;  /* 0x0000000d08087c12 */ /* 0x000fe2000f8e3cff */
[----:B------:R-:W-:Y:S01]  /*3250*/  UMOV UR23, 0xc0004010 ;  /* 0xc000401000177882 */ /* 0x000fe20000000000 */
[----:B------:R-:W-:Y:S01]  /*3260*/  UMOV UR25, 0xc0004010 ;  /* 0xc000401000197882 */ /* 0x000fe20000000000 */
[----:B------:R-:W-:Y:S01]  /*3270*/  UIADD3 UR15, UPT, UPT, UR15, -0x1, URZ ;  /* 0xffffffff0f0f7890 */ /* 0x000fe2000fffe0ff */
[----:B-1----:R-:W-:Y:S01]  /*3280*/  @P0 SHF.L.U32 R0, R8, 0x1f, RZ ;  /* 0x0000001f08000819 */ /* 0x002fe200000006ff */
[----:B------:R-:W-:Y:S03]  /*3290*/  UMOV UR14, UR17 ;  /* 0x00000011000e7c82 */ /* 0x000fe60008000000 */
[----:B------:R2:W4:Y:S01]  /*32a0*/  @P0 SYNCS.PHASECHK.TRANS64.TRYWAIT P2, [UR4], R0 ;  /* 0x00000000ff0005a7 */ /* 0x0005220008041104 */
[----:B------:R2:W-:Y:S01]  /*32b0*/  UTCIMMA gdesc[UR24], gdesc[UR22], tmem[UR8], tmem[UR20], idesc[UR21], UP4 ;  /* 0x00ff1416180075ea */ /* 0x0005e2000a000108 */
[----:B------:R-:W-:Y:S01]  /*32c0*/  UPLOP3.LUT UP4, UPT, UPT, UPT, UPT, 0x80, 0x8 ;  /* 0x000000000008789c */ /* 0x000fe20003f8f070 */
[----:B------:R2:W-:Y:S01]  /*32d0*/  UTCBAR [UR7], URZ ;  /* 0x000000ff070073e9 */ /* 0x0005e200080000ff */
[----:B------:R-:W-:Y:S09]  /*32e0*/  BRA.U UP0, `(.L_x_59) ;  /* 0xfffffffd008c7547 */ /* 0x000ff2000b83ffff */
.L_x_56:
[----:B------:R-:W-:Y:S01]  /*32f0*/  UIADD3 UR18, UPT, UPT, UR18, 0x1, URZ ;  /* 0x0000000112127890 */ /* 0x000fe2000fffe0ff */
[C---:B------:R-:W-:Y:S01]  /*3300*/  ISETP.NE.AND P0, PT, R10.reuse, 0x2, PT ;  /* 0x000000020a00780c */ /* 0x040fe20003f05270 */
[----:B------:R-:W-:Y:S02]  /*3310*/  UIADD3 UR9, UPT, UPT, UR9, 0xa0, URZ ;  /* 0x000000a009097890 */ /* 0x000fe4000fffe0ff */
[----:B------:R-:W-:Y:S01]  /*3320*/  UISETP.NE.AND UP0, UPT, UR18, 0x4, UPT ;  /* 0x000000041200788c */ /* 0x000fe2000bf05270 */
[----:B-12---:R-:W-:Y:S02]  /*3330*/  SEL R0, RZ, 0x1, P0 ;  /* 0x00000001ff007807 */ /* 0x006fe40000000000 */
[----:B------:R-:W-:Y:S01]  /*3340*/  SEL R10, R10, RZ, P0 ;  /* 0x000000ff0a0a7207 */ /* 0x000fe20000000000 */
[----:B------:R-:W-:Y:S01]  /*3350*/  USEL UR4, URZ, 0x1, UP0 ;  /* 0x00000001ff047887 */ /* 0x000fe20008000000 */
[----:B------:R-:W-:Y:S01]  /*3360*/  LOP3.LUT R9, R9, R0, RZ, 0x3c, !PT ;  /* 0x0000000009097212 */ /* 0x000fe200078e3cff */
[----:B------:R-:W-:Y:S01]  /*3370*/  USEL UR18, UR18, URZ, UP0 ;  /* 0x000000ff12127287 */ /* 0x000fe20008000000 */
[----:B------:R1:W-:Y:S03]  /*3380*/  UTCBAR [UR9], URZ ;  /* 0x000000ff090073e9 */ /* 0x0003e600080000ff */
[----:B------:R-:W-:Y:S01]  /*3390*/  LOP3.LUT R11, R11, UR4, RZ, 0x3c, !PT ;  /* 0x000000040b0b7c12 */ /* 0x000fe2000f8e3cff */
[----:B------:R-:W-:Y:S07]  /*33a0*/  @P1 BRA `(.L_x_60) ;  /* 0xfffffff800dc1947 */ /* 0x000fee000383ffff */
[----:B------:R-:W2:Y:S01]  /*33b0*/  S2UR UR4, SR_CgaCtaId ;  /* 0x00000000000479c3 */ /* 0x000ea20000008800 */
[----:B------:R-:W-:Y:S01]  /*33c0*/  ELECT P0, URZ, PT ;  /* 0x0000000000ff782f */ /* 0x000fe20003800000 */
[----:B------:R-:W-:Y:S01]  /*33d0*/  IMAD.MOV.U32 R0, RZ, RZ, 0x1 ;  /* 0x00000001ff007424 */ /* 0x000fe200078e00ff */
[----:B------:R-:W-:Y:S01]  /*33e0*/  UIADD3 UR6, UPT, UPT, UR6, 0xc0, URZ ;  /* 0x000000c006067890 */ /* 0x000fe2000fffe0ff */
[----:B------:R-:W-:Y:S01]  /*33f0*/  SHF.L.U32 R3, R11, 0x1f, RZ ;  /* 0x0000001f0b037819 */ /* 0x000fe200000006ff */
[----:B------:R-:W-:-:S03]  /*3400*/  UMOV UR5, 0x40 ;  /* 0x0000004000057882 */ /* 0x000fc60000000000 */
[----:B------:R-:W-:Y:S01]  /*3410*/  UVIRTCOUNT.DEALLOC.SMPOOL 0x80 ;  /* 0x000000800000784c */ /* 0x000fe20000000000 */
[----:B--2---:R-:W-:Y:S02]  /*3420*/  ULEA UR4, UR4, UR5, 0x18 ;  /* 0x0000000504047291 */ /* 0x004fe4000f8ec0ff */
[----:B------:R-:W-:-:S07]  /*3430*/  ULEA UR5, UR18, UR6, 0x3 ;  /* 0x0000000612057291 */ /* 0x000fce000f8e18ff */
[----:B------:R2:W-:Y:S02]  /*3440*/  @P0 STS.U8 [UR4+0x1c], R0 ;  /* 0x00001c00ff000988 */ /* 0x0005e40008000004 */
[----:B------:R-:W3:Y:S02]  /*3450*/  SYNCS.PHASECHK.TRANS64.TRYWAIT P0, [UR5], R3 ;  /* 0x00000003ff0075a7 */ /* 0x000ee40008001105 */
[----:B--23--:R-:W-:Y:S05]  /*3460*/  @!P0 BRA `(.L_x_61) ;  /* 0x0000005000cc8947 */ /* 0x00cfea0003800000 */
.L_x_128:
[----:B------:R-:W-:-:S04]  /*3470*/  UIADD3 UR7, UPT, UPT, UR18, 0x1, URZ ;  /* 0x0000000112077890 */ /* 0x000fc8000fffe0ff */
[----:B------:R-:W-:-:S04]  /*3480*/  UISETP.NE.AND UP0, UPT, UR7, 0x4, UPT ;  /* 0x000000040700788c */ /* 0x000fc8000bf05270 */
[----:B------:R-:W-:Y:S02]  /*3490*/  USEL UR8, URZ, 0x1, UP0 ;  /* 0x00000001ff087887 */ /* 0x000fe40008000000 */
[----:B------:R-:W-:-:S04]  /*34a0*/  USEL UR7, UR7, URZ, UP0 ;  /* 0x000000ff07077287 */ /* 0x000fc80008000000 */
[----:B------:R-:W-:Y:S01]  /*34b0*/  ULEA UR5, UR7, UR6, 0x3 ;  /* 0x0000000607057291 */ /* 0x000fe2000f8e18ff */
[----:B------:R-:W-:-:S04]  /*34c0*/  LOP3.LUT R2, R11, UR8, RZ, 0x3c, !PT ;  /* 0x000000080b027c12 */ /* 0x000fc8000f8e3cff */
[----:B--2---:R-:W-:-:S04]  /*34d0*/  SHF.L.U32 R3, R2, 0x1f, RZ ;  /* 0x0000001f02037819 */ /* 0x004fc800000006ff */
[----:B------:R-:W2:Y:S02]  /*34e0*/  SYNCS.PHASECHK.TRANS64.TRYWAIT P0, [UR5], R3 ;  /* 0x00000003ff0075a7 */ /* 0x000ea40008001105 */
[----:B--2---:R-:W-:Y:S05]  /*34f0*/  @!P0 BRA `(.L_x_62) ;  /* 0x0000005000c08947 */ /* 0x004fea0003800000 */
.L_x_130:
        /* <DEDUP_REMOVED lines=9> */
.L_x_132:
[----:B------:R-:W-:-:S04]  /*3590*/  UIADD3 UR7, UPT, UPT, UR7, 0x1, URZ ;  /* 0x0000000107077890 */ /* 0x000fc8000fffe0ff */
[----:B------:R-:W-:-:S04]  /*35a0*/  UISETP.NE.AND UP0, UPT, UR7, 0x4, UPT ;  /* 0x000000040700788c */ /* 0x000fc8000bf05270 */
[----:B------:R-:W-:Y:S02]  /*35b0*/  USEL UR5, URZ, 0x1, UP0 ;  /* 0x00000001ff057887 */ /* 0x000fe40008000000 */
[----:B------:R-:W-:-:S04]  /*35c0*/  USEL UR7, UR7, URZ, UP0 ;  /* 0x000000ff07077287 */ /* 0x000fc80008000000 */
[----:B------:R-:W-:Y:S01]  /*35d0*/  ULEA UR7, UR7, UR6, 0x3 ;  /* 0x0000000607077291 */ /* 0x000fe2000f8e18ff */
[----:B--2---:R-:W-:-:S04]  /*35e0*/  LOP3.LUT R3, R2, UR5, RZ, 0x3c, !PT ;  /* 0x0000000502037c12 */ /* 0x004fc8000f8e3cff */
[----:B------:R-:W-:-:S04]  /*35f0*/  SHF.L.U32 R3, R3, 0x1f, RZ ;  /* 0x0000001f03037819 */ /* 0x000fc800000006ff */
[----:B------:R-:W2:Y:S02]  /*3600*/  SYNCS.PHASECHK.TRANS64.TRYWAIT P0, [UR7], R3 ;  /* 0x00000003ff0075a7 */ /* 0x000ea40008001107 */
[----:B--2---:R-:W-:Y:S05]  /*3610*/  @!P0 BRA `(.L_x_64) ;  /* 0x0000005000a88947 */ /* 0x004fea0003800000 */
.L_x_134:
[----:B------:R-:W-:Y:S01]  /*3620*/  NOP ;  /* 0x0000000000007918 */ /* 0x000fe20000000000 */
[----:B--2---:R-:W2:Y:S01]  /*3630*/  LDS R0, [UR4+0x14] ;  /* 0x00001404ff007984 */ /* 0x004ea20008000800 */
[----:B------:R-:W-:Y:S01]  /*3640*/  ULOP3.LUT UR6, UR19, 0xffff, URZ, 0xc0, !UPT ;  /* 0x0000ffff13067892 */ /* 0x000fe2000f8ec0ff */
[----:B------:R-:W-:Y:S01]  /*3650*/  UMOV UR8, 0xffff ;  /* 0x0000ffff00087882 */ /* 0x000fe20000000000 */
[----:B------:R-:W-:Y:S02]  /*3660*/  UMOV UR5, 0x1 ;  /* 0x0000000100057882 */ /* 0x000fe40000000000 */
[----:B------:R-:W-:-:S04]  /*3670*/  USHF.R.U32.HI UR6, URZ, 0x5, UR6 ;  /* 0x00000005ff067899 */ /* 0x000fc80008011606 */
[----:B------:R-:W-:Y:S02]  /*3680*/  USHF.L.U32 UR8, UR8, UR6, URZ ;  /* 0x0000000608087299 */ /* 0x000fe400080006ff */
[----:B------:R-:W-:-:S04]  /*3690*/  USHF.L.U32 UR5, UR5, UR6, URZ ;  /* 0x0000000605057299 */ /* 0x000fc800080006ff */
[----:B--2---:R-:W-:-:S04]  /*36a0*/  LOP3.LUT R0, R0, UR8, RZ, 0xc0, !PT ;  /* 0x0000000800007c12 */ /* 0x004fc8000f8ec0ff */
[----:B------:R-:W-:-:S13]  /*36b0*/  ISETP.NE.AND P0, PT, R0, UR8, PT ;  /* 0x0000000800007c0c */ /* 0x000fda000bf05270 */
[----:B------:R-:W-:Y:S05]  /*36c0*/  @P0 BRA `(.L_x_65) ;  /* 0x0000000000580947 */ /* 0x000fea0003800000 */
[----:B------:R-:W2:Y:S02]  /*36d0*/  LDS R0, [UR4+0x18] ;  /* 0x00001804ff007984 */ /* 0x000ea40008000800 */
[----:B--2---:R-:W-:-:S04]  /*36e0*/  LOP3.LUT R0, R0, UR5, RZ, 0xc0, !PT ;  /* 0x0000000500007c12 */ /* 0x004fc8000f8ec0ff */
[----:B------:R-:W-:-:S13]  /*36f0*/  ISETP.NE.AND P0, PT, R0, UR5, PT ;  /* 0x0000000500007c0c */ /* 0x000fda000bf05270 */
[----:B------:R-:W-:Y:S05]  /*3700*/  @P0 BRA `(.L_x_66) ;  /* 0x00000000003c0947 */ /* 0x000fea0003800000 */
[----:B------:R-:W2:Y:S01]  /*3710*/  S2R R2, SR_LANEID ;  /* 0x0000000000027919 */ /* 0x000ea20000000000 */
[----:B------:R-:W-:Y:S01]  /*3720*/  ULOP3.LUT UR8, URZ, UR8, URZ, 0x33, !UPT ;  /* 0x00000008ff087292 */ /* 0x000fe2000f8e33ff */
[----:B------:R-:W-:Y:S01]  /*3730*/  LOP3.LUT R4, RZ, UR5, RZ, 0x33, !PT ;  /* 0x00000005ff047c12 */ /* 0x000fe2000f8e33ff */
[----:B------:R-:W-:Y:S02]  /*3740*/  VOTEU.ANY UR7, UPT, PT ;  /* 0x0000000000077886 */ /* 0x000fe400038e0100 */
[----:B------:R-:W-:Y:S01]  /*3750*/  UFLO.U32 UR7, UR7 ;  /* 0x00000007000772bd */ /* 0x000fe200080e0000 */
[----:B------:R-:W3:Y:S01]  /*3760*/  REDUX UR5, R4 ;  /* 0x00000000040573c4 */ /* 0x000ee20000000000 */
[----:B------:R-:W-:-:S06]  /*3770*/  IMAD.U32 R0, RZ, RZ, UR8 ;  /* 0x00000008ff007e24 */ /* 0x000fcc000f8e00ff */
[----:B------:R1:W-:Y:S01]  /*3780*/  UTCATOMSWS.AND URZ, UR8 ;  /* 0x0000000800ff79e3 */ /* 0x0003e20008000000 */
[----:B------:R-:W4:Y:S01]  /*3790*/  REDUX UR6, R0 ;  /* 0x00000000000673c4 */ /* 0x000f220000000000 */
[----:B--2---:R-:W-:Y:S01]  /*37a0*/  ISETP.EQ.U32.AND P0, PT, R2, UR7, PT ;  /* 0x0000000702007c0c */ /* 0x004fe2000bf02070 */
[----:B---3--:R-:W-:Y:S01]  /*37b0*/  IMAD.U32 R2, RZ, RZ, UR5 ;  /* 0x00000005ff027e24 */ /* 0x008fe2000f8e00ff */
[----:B----4-:R-:W-:-:S11]  /*37c0*/  MOV R3, UR6 ;  /* 0x0000000600037c02 */ /* 0x010fd60008000f00 */
[----:B------:R1:W-:Y:S04]  /*37d0*/  @P0 ATOMS.AND RZ, [UR4+0x14], R3 ;  /* 0x00001403ffff098c */ /* 0x0003e8000a800004 */
[----:B------:R1:W-:Y:S01]  /*37e0*/  @P0 ATOMS.AND RZ, [UR4+0x18], R2 ;  /* 0x00001802ffff098c */ /* 0x0003e2000a800004 */
[----:B------:R-:W-:Y:S05]  /*37f0*/  BRA `(.L_x_67) ;  /* 0x0000000000147947 */ /* 0x000fea0003800000 */
.L_x_66:
[----:B------:R-:W-:Y:S02]  /*3800*/  MOV R2, 0x3820 ;  /* 0x0000382000027802 */ /* 0x000fe40000000f00 */
[----:B-1--45:R-:W-:Y:S05]  /*3810*/  CALL.REL.NOINC `($__internal_0_$__cuda_sm10x_tcgen05_guardrail_trap_col_being_dealloced_not_returned_by_alloc) ;  /* 0x0000005400047944 */ /* 0x032fea0003c00000 */
[----:B------:R-:W-:Y:S05]  /*3820*/  BRA `(.L_x_67) ;  /* 0x0000000000087947 */ /* 0x000fea0003800000 */
.L_x_65:
[----:B------:R-:W-:Y:S02]  /*3830*/  MOV R2, 0x3850 ;  /* 0x0000385000027802 */ /* 0x000fe40000000f00 */
[----:B-1--45:R-:W-:Y:S05]  /*3840*/  CALL.REL.NOINC `($__internal_2_$__cuda_sm10x_tcgen05_guardrail_trap_unallocated_columns_being_dealloced) ;  /* 0x0000005400107944 */ /* 0x032fea0003c00000 */
.L_x_67:
[----:B------:R-:W-:Y:S01]  /*3850*/  NOP ;  /* 0x0000000000007918 */ /* 0x000fe20000000000 */
[----:B-1----:R-:W-:Y:S05]  /*3860*/  EXIT ;  /* 0x000000000000794d */ /* 0x002fea0003800000 */
.L_x_49:
[----:B------:R-:W-:-:S09]  /*3870*/  UISETP.NE.OR UP2, UPT, UR8, 0x3, !UP2 ;  /* 0x000000030800788c */ /* 0x000fd2000d745670 */
[----:B------:R-:W-:Y:S05]  /*3880*/  BRA.U UP2, `(.L_x_68) ;  /* 0x0000000d02407547 */ /* 0x000fea000b800000 */
[----:B------:R-:W1:Y:S01]  /*3890*/  LDC R0, c[0x0][0xb30] ;  /* 0x0002cc00ff007b82 */ /* 0x000e620000000800 */
[----:B------:R-:W2:Y:S01]  /*38a0*/  LDCU.64 UR8, c[0x0][0x888] ;  /* 0x00011100ff0877ac */ /* 0x000ea20008000a00 */
[----:B------:R-:W-:Y:S02]  /*38b0*/  HFMA2 R29, -RZ, RZ, 0, 0 ;  /* 0x00000000ff1d7431 */ /* 0x000fe400000001ff */
[----:B------:R-:W-:Y:S01]  /*38c0*/  IMAD.MOV.U32 R31, RZ, RZ, 0x1 ;  /* 0x00000001ff1f7424 */ /* 0x000fe200078e00ff */
[----:B------:R-:W-:Y:S01]  /*38d0*/  MOV R23, 0x2000 ;  /* 0x0000200000177802 */ /* 0x000fe20000000f00 */
[----:B------:R-:W4:Y:S01]  /*38e0*/  LDCU.64 UR4, c[0x0][0x890] ;  /* 0x00011200ff0477ac */ /* 0x000f220008000a00 */
[----:B------:R-:W-:Y:S01]  /*38f0*/  IMAD.MOV.U32 R30, RZ, RZ, RZ ;  /* 0x000000ffff1e7224 */ /* 0x000fe200078e00ff */
[----:B------:R-:W3:Y:S01]  /*3900*/  LDC R19, c[0x0][0x370] ;  /* 0x0000dc00ff137b82 */ /* 0x000ee20000000800 */
[----:B------:R-:W-:Y:S01]  /*3910*/  UMOV UR7, 0x400 ;  /* 0x0000040000077882 */ /* 0x000fe20000000000 */
[----:B------:R-:W-:-:S02]  /*3920*/  UPLOP3.LUT UP1, UPT, UPT, UPT, UPT, 0x40, 0x4 ;  /* 0x000000000004789c */ /* 0x000fc40003f2e870 */
[----:B------:R-:W-:-:S04]  /*3930*/  ULEA UR7, UR37, UR7, 0x18 ;  /* 0x0000000725077291 */ /* 0x000fc8000f8ec0ff */
[----:B------:R-:W3:Y:S01]  /*3940*/  LDC R2, c[0x0][0xb0c] ;  /* 0x0002c300ff027b82 */ /* 0x000ee20000000800 */
[----:B------:R-:W-:Y:S02]  /*3950*/  UIADD3 UR13, UPT, UPT, UR7, 0x58, URZ ;  /* 0x00000058070d7890 */ /* 0x000fe4000fffe0ff */
[----:B--2---:R-:W-:Y:S02]  /*3960*/  UISETP.NE.U32.AND UP2, UPT, UR8, URZ, UPT ;  /* 0x000000ff0800728c */ /* 0x004fe4000bf45070 */
[----:B------:R-:W-:Y:S02]  /*3970*/  UIADD3 UR17, UPT, UPT, UR7, 0x50, URZ ;  /* 0x0000005007117890 */ /* 0x000fe4000fffe0ff */
[----:B----4-:R-:W-:Y:S01]  /*3980*/  UISETP.NE.U32.AND UP3, UPT, UR4, URZ, UPT ;  /* 0x000000ff0400728c */ /* 0x010fe2000bf65070 */
[----:B------:R-:W2:Y:S01]  /*3990*/  LDC R18, c[0x0][0xb20] ;  /* 0x0002c800ff127b82 */ /* 0x000ea20000000800 */
[----:B-1----:R-:W-:Y:S01]  /*39a0*/  ISETP.NE.AND P1, PT, R0, 0x1, PT ;  /* 0x000000010000780c */ /* 0x002fe20003f25270 */
[----:B------:R-:W-:-:S02]  /*39b0*/  UISETP.NE.AND.EX UP2, UPT, UR9, URZ, UPT, UP2 ;  /* 0x000000ff0900728c */ /* 0x000fc4000bf45320 */
[----:B------:R-:W-:Y:S02]  /*39c0*/  UPRMT UR13, UR37, 0x654, UR13 ;  /* 0x00000654250d7896 */ /* 0x000fe4000800000d */
[----:B------:R-:W-:Y:S02]  /*39d0*/  UISETP.NE.AND.EX UP3, UPT, UR5, URZ, UPT, UP3 ;  /* 0x000000ff0500728c */ /* 0x000fe4000bf65330 */
[----:B------:R-:W1:Y:S08]  /*39e0*/  LDC.64 R32, c[0x0][0x348] ;  /* 0x0000d200ff207b82 */ /* 0x000e700000000a00 */
[----:B------:R-:W4:Y:S08]  /*39f0*/  LDC.64 R16, c[0x0][0xb10] ;  /* 0x0002c400ff107b82 */ /* 0x000f300000000a00 */
[----:B------:R-:W1:Y:S08]  /*3a00*/  LDC.64 R6, c[0x0][0xb18] ;  /* 0x0002c600ff067b82 */ /* 0x000e700000000a00 */
[----:B------:R-:W1:Y:S08]  /*3a10*/  LDC.64 R4, c[0x0][0xb28] ;  /* 0x0002ca00ff047b82 */ /* 0x000e700000000a00 */
[----:B--23--:R-:W1:Y:S02]  /*3a20*/  LDC R22, c[0x0][0x374] ;  /* 0x0000dd00ff167b82 */ /* 0x00ce640000000800 */
.L_x_77:
[C---:B------:R-:W-:Y:S02]  /*3a30*/  LEA R0, R30.reuse, UR7, 0x3 ;  /* 0x000000071e007c11 */ /* 0x040fe4000f8e18ff */
[----:B------:R-:W-:Y:S02]  /*3a40*/  SHF.L.U32 R3, R29, 0x1f, RZ ;  /* 0x0000001f1d037819 */ /* 0x000fe400000006ff */
[----:B------:R-:W-:Y:S02]  /*3a50*/  LEA R24, R30, UR7, 0x4 ;  /* 0x000000071e187c11 */ /* 0x000fe4000f8e20ff */
[----:B--2---:R-:W2:Y:S02]  /*3a60*/  SYNCS.PHASECHK.TRANS64.TRYWAIT P0, [R0+URZ+0x80], R3 ;  /* 0x00008003000075a7 */ /* 0x004ea400080011ff */
[----:B--2---:R-:W-:Y:S05]  /*3a70*/  @!P0 BRA `(.L_x_69) ;  /* 0x0000004c00a88947 */ /* 0x004fea0003800000 */
.L_x_135:
[----:B------:R-:W-:Y:S01]  /*3a80*/  ISETP.GE.AND P0, PT, R72, 0x1, PT ;  /* 0x000000014800780c */ /* 0x000fe20003f06270 */
[----:B------:R-:W3:Y:S01]  /*3a90*/  LDS.128 R24, [R24+0x110] ;  /* 0x0001100018187984 */ /* 0x000ee20000000c00 */
[----:B--2---:R-:W-:Y:S01]  /*3aa0*/  VIADD R0, R0, 0x90 ;  /* 0x0000009000007836 */ /* 0x004fe20000000000 */
[----:B------:R-:W-:Y:S01]  /*3ab0*/  @!PT LDS RZ, [RZ] ;  /* 0x00000000fffff984 */ /* 0x000fe20000000800 */
[----:B------:R-:W-:Y:S01]  /*3ac0*/  @!PT LDS RZ, [RZ] ;  /* 0x00000000fffff984 */ /* 0x000fe20000000800 */
[----:B------:R-:W-:Y:S01]  /*3ad0*/  @!PT LDS RZ, [RZ] ;  /* 0x00000000fffff984 */ /* 0x000fe20000000800 */
[----:B------:R-:W-:Y:S01]  /*3ae0*/  @!PT LDS RZ, [RZ] ;  /* 0x00000000fffff984 */ /* 0x000fe20000000800 */
[----:B------:R2:W-:Y:S06]  /*3af0*/  MEMBAR.ALL.CTA ;  /* 0x0000000000007992 */ /* 0x0005ec0000008000 */
[----:B--2---:R-:W2:Y:S01]  /*3b00*/  FENCE.VIEW.ASYNC.S ;  /* 0x00000000000073c6 */ /* 0x004ea20000000000 */
[----:B------:R-:W-:Y:S04]  /*3b10*/  PRMT R0, RZ, 0x654, R0 ;  /* 0x00000654ff007816 */ /* 0x000fe80000000000 */
[----:B--2---:R2:W-:Y:S01]  /*3b20*/  SYNCS.ARRIVE.TRANS64.RED.A1T0 RZ, [R0+URZ], RZ ;  /* 0x000000ff00ff79a7 */ /* 0x0045e200081004ff */
[----:B---3--:R-:W-:Y:S11]  /*3b30*/  LOP3.LUT P3, RZ, R26, 0x1, RZ, 0xc0, !PT ;  /* 0x000000011aff7812 */ /* 0x008ff6000786c0ff */
[----:B------:R-:W-:Y:S02]  /*3b40*/  @!UPT UIADD3 URZ, UPT, UPT, URZ, URZ, URZ ;  /* 0x000000fffffff290 */ /* 0x000fe4000fffe0ff */
[----:B------:R-:W-:Y:S02]  /*3b50*/  @P3 MOV R13, R24 ;  /* 0x00000018000d3202 */ /* 0x000fe40000000f00 */
[----:B------:R-:W-:Y:S01]  /*3b60*/  @P3 LOP3.LUT R8, R25, 0xffff, RZ, 0xc0, !PT ;  /* 0x0000ffff19083812 */ /* 0x000fe200078ec0ff */
[----:B--2---:R-:W-:Y:S06]  /*3b70*/  @!P0 BRA `(.L_x_70) ;  /* 0x0000000000a48947 */ /* 0x004fec0003800000 */
[----:B-1----:R-:W-:Y:S01]  /*3b80*/  IMAD.HI.U32 R35, R22, R7, RZ ;  /* 0x0000000716237227 */ /* 0x002fe200078e00ff */
[----:B------:R-:W-:Y:S02]  /*3b90*/  ISETP.NE.AND P0, PT, R6, 0x1, PT ;  /* 0x000000010600780c */ /* 0x000fe40003f05270 */
[----:B------:R-:W-:Y:S01]  /*3ba0*/  ISETP.NE.AND P2, PT, R72, 0x1, PT ;  /* 0x000000014800780c */ /* 0x000fe20003f45270 */
[----:B----4-:R-:W-:Y:S01]  /*3bb0*/  IMAD.HI.U32 R34, R19, R16, RZ ;  /* 0x0000001013227227 */ /* 0x010fe200078e00ff */
[----:B------:R-:W-:Y:S02]  /*3bc0*/  SHF.R.U32.HI R35, RZ, R18, R35 ;  /* 0x00000012ff237219 */ /* 0x000fe40000011623 */
[----:B------:R-:W-:Y:S01]  /*3bd0*/  ISETP.NE.AND P4, PT, R2, 0x1, PT ;  /* 0x000000010200780c */ /* 0x000fe20003f85270 */
[----:B------:R-:W-:Y:S01]  /*3be0*/  IMAD.HI.U32 R36, R13, R16, RZ ;  /* 0x000000100d247227 */ /* 0x000fe200078e00ff */
[----:B------:R-:W-:Y:S02]  /*3bf0*/  SHF.R.U32.HI R34, RZ, R17, R34 ;  /* 0x00000011ff227219 */ /* 0x000fe40000011622 */
[----:B------:R-:W-:Y:S01]  /*3c00*/  SEL R3, R22, R35, !P0 ;  /* 0x0000002316037207 */ /* 0x000fe20004000000 */
[C---:B------:R-:W-:Y:S01]  /*3c10*/  IMAD.HI.U32 R35, R8.reuse, R7, RZ ;  /* 0x0000000708237227 */ /* 0x040fe200078e00ff */
[----:B------:R-:W-:Y:S02]  /*3c20*/  SEL R11, R19, R34, !P4 ;  /* 0x00000022130b7207 */ /* 0x000fe40006000000 */
[----:B------:R-:W-:Y:S01]  /*3c30*/  SHF.R.U32.HI R36, RZ, R17, R36 ;  /* 0x00000011ff247219 */ /* 0x000fe20000011624 */
[----:B------:R-:W-:Y:S01]  /*3c40*/  IMAD.HI.U32 R38, R3, R4, RZ ;  /* 0x0000000403267227 */ /* 0x000fe200078e00ff */
[----:B------:R-:W-:Y:S03]  /*3c50*/  SHF.R.U32.HI R35, RZ, R18, R35 ;  /* 0x00000012ff237219 */ /* 0x000fe60000011623 */
[----:B------:R-:W-:Y:S01]  /*3c60*/  IMAD.HI.U32 R34, R11, R4, RZ ;  /* 0x000000040b227227 */ /* 0x000fe200078e00ff */
[----:B------:R-:W-:Y:S02]  /*3c70*/  @P2 SHF.R.U32.HI R3, RZ, R5, R38 ;  /* 0x00000005ff032219 */ /* 0x000fe40000011626 */
[----:B------:R-:W-:Y:S02]  /*3c80*/  SEL R9, R8, R35, !P0 ;  /* 0x0000002308097207 */ /* 0x000fe40004000000 */
[----:B------:R-:W-:Y:S01]  /*3c90*/  @P2 SHF.R.U32.HI R11, RZ, R5, R34 ;  /* 0x00000005ff0b2219 */ /* 0x000fe20000011622 */
[C---:B------:R-:W-:Y:S01]  /*3ca0*/  IMAD R10, R72.reuse, R3, RZ ;  /* 0x00000003480a7224 */ /* 0x040fe200078e02ff */
[----:B------:R-:W-:Y:S01]  /*3cb0*/  SEL R3, R13, R36, !P4 ;  /* 0x000000240d037207 */ /* 0x000fe20006000000 */
[C---:B------:R-:W-:Y:S03]  /*3cc0*/  IMAD.HI.U32 R14, R9.reuse, R4, RZ ;  /* 0x00000004090e7227 */ /* 0x040fe600078e00ff */
[----:B------:R-:W-:Y:S01]  /*3cd0*/  ISETP.GE.AND P0, PT, R9, R10, PT ;  /* 0x0000000a0900720c */ /* 0x000fe20003f06270 */
[C---:B------:R-:W-:Y:S01]  /*3ce0*/  IMAD R12, R72.reuse, R11, RZ ;  /* 0x0000000b480c7224 */ /* 0x040fe200078e02ff */
[-C--:B------:R-:W-:Y:S04]  /*3cf0*/  SHF.R.U32.HI R14, RZ, R5.reuse, R14 ;  /* 0x00000005ff0e7219 */ /* 0x080fe8000001160e */
[----:B------:R-:W-:Y:S02]  /*3d00*/  ISETP.GE.OR P0, PT, R3, R12, P0 ;  /* 0x0000000c0300720c */ /* 0x000fe40000706670 */
[----:B------:R-:W-:Y:S05]  /*3d10*/  SEL R15, R9, R14, !P2 ;  /* 0x0000000e090f7207 */ /* 0x000fea0005000000 */
[----:B------:R-:W-:Y:S04]  /*3d20*/  IMAD.MOV R14, RZ, RZ, -R15 ;  /* 0x000000ffff0e7224 */ /* 0x000fe800078e0a0f */
[----:B------:R-:W-:Y:S02]  /*3d30*/  IMAD R14, R72, R14, R9 ;  /* 0x0000000e480e7224 */ /* 0x000fe400078e0209 */
[C---:B------:R-:W-:Y:S05]  /*3d40*/  @!P0 IMAD.HI.U32 R10, R3.reuse, R4, RZ ;  /* 0x00000004030a8227 */ /* 0x040fea00078e00ff */
[----:B------:R-:W-:Y:S04]  /*3d50*/  @!P0 SHF.R.U32.HI R10, RZ, R5, R10 ;  /* 0x00000005ff0a8219 */ /* 0x000fe8000001160a */
[----:B------:R-:W-:Y:S01]  /*3d60*/  @!P0 SEL R0, R3, R10, !P2 ;  /* 0x0000000a03008207 */ /* 0x000fe20005000000 */
[----:B------:R-:W-:Y:S03]  /*3d70*/  IMAD.MOV R10, RZ, RZ, -R3 ;  /* 0x000000ffff0a7224 */ /* 0x000fe600078e0a03 */
[----:B------:R-:W-:Y:S01]  /*3d80*/  @!P0 IADD3 R15, PT, PT, R15, -R0, RZ ;  /* 0x800000000f0f8210 */ /* 0x000fe20007ffe0ff */
[----:B------:R-:W-:Y:S01]  /*3d90*/  @!P0 IMAD R0, R11, R14, R0 ;  /* 0x0000000e0b008224 */ /* 0x000fe200078e0200 */
[----:B------:R-:W-:Y:S01]  /*3da0*/  IADD3 R11, PT, PT, -R9, RZ, RZ ;  /* 0x000000ff090b7210 */ /* 0x000fe20007ffe1ff */
[----:B------:R-:W-:Y:S02]  /*3db0*/  IMAD R13, R2, R10, R13 ;  /* 0x0000000a020d7224 */ /* 0x000fe400078e020d */
[----:B------:R-:W-:Y:S02]  /*3dc0*/  @!P0 IMAD R9, R15, R72, R3 ;  /* 0x000000480f098224 */ /* 0x000fe400078e0203 */
[----:B------:R-:W-:Y:S02]  /*3dd0*/  @!P0 IMAD.MOV.U32 R3, RZ, RZ, R0 ;  /* 0x000000ffff038224 */ /* 0x000fe400078e0000 */
[----:B------:R-:W-:Y:S02]  /*3de0*/  IMAD R8, R6, R11, R8 ;  /* 0x0000000b06087224 */ /* 0x000fe400078e0208 */
[----:B------:R-:W-:Y:S02]  /*3df0*/  IMAD R13, R3, R2, R13 ;  /* 0x00000002030d7224 */ /* 0x000fe400078e020d */
[----:B------:R-:W-:Y:S02]  /*3e00*/  IMAD R8, R9, R6, R8 ;  /* 0x0000000609087224 */ /* 0x000fe400078e0208 */
.L_x_70:
[----:B------:R-:W-:Y:S05]  /*3e10*/  BRA.U UP1, `(.L_x_71) ;  /* 0x0000000101107547 */ /* 0x000fea000b800000 */
[----:B------:R-:W-:Y:S04]  /*3e20*/  MOV R0, UR6 ;  /* 0x0000000600007c02 */ /* 0x000fe80008000f00 */
[----:B------:R-:W-:Y:S04]  /*3e30*/  SHF.L.U32 R3, R0, 0x1f, RZ ;  /* 0x0000001f00037819 */ /* 0x000fe800000006ff */
[----:B------:R-:W2:Y:S02]  /*3e40*/  SYNCS.PHASECHK.TRANS64.TRYWAIT P0, [UR7+0x78], R3 ;  /* 0x00007803ff0075a7 */ /* 0x000ea40008001107 */
[----:B--2---:R-:W-:Y:S05]  /*3e50*/  @!P0 BRA `(.L_x_72) ;  /* 0x0000004800c48947 */ /* 0x004fea0003800000 */
.L_x_71:
[----:B------:R-:W-:Y:S02]  /*3e60*/  R2UR UR19, R21 ;  /* 0x00000000151372ca */ /* 0x000fe400000e0000 */
[----:B------:R-:W-:Y:S02]  /*3e70*/  R2UR UR18, R20 ;  /* 0x00000000141272ca */ /* 0x000fe400000e0000 */
[----:B------:R-:W-:Y:S02]  /*3e80*/  ISETP.NE.U32.AND P2, PT, RZ, UR4, PT ;  /* 0x00000004ff007c0c */ /* 0x000fe4000bf45070 */
[----:B------:R-:W-:Y:S02]  /*3e90*/  SHF.L.U32 R12, R31, 0x1f, RZ ;  /* 0x0000001f1f0c7819 */ /* 0x000fe400000006ff */
[----:B------:R-:W-:Y:S05]  /*3ea0*/  ISETP.NE.AND.EX P2, PT, RZ, UR5, PT, P2 ;  /* 0x00000005ff007c0c */ /* 0x000fea000bf45320 */
[----:B------:R-:W-:Y:S02]  /*3eb0*/  USHF.L.U32 UR19, UR19, 0x7, URZ ;  /* 0x0000000713137899 */ /* 0x000fe400080006ff */
[----:B------:R-:W-:Y:S01]  /*3ec0*/  USHF.L.U32 UR18, UR18, 0x7, URZ ;  /* 0x0000000712127899 */ /* 0x000fe200080006ff */
[----:B------:R-:W-:Y:S11]  /*3ed0*/  BRA.U !UP3, `(.L_x_73) ;  /* 0x000000010b347547 */ /* 0x000ff6000b800000 */
[----:B------:R-:W-:Y:S01]  /*3ee0*/  UPLOP3.LUT UP0, UPT, UPT, UPT, UP2, 0x80, 0x8 ;  /* 0x000000000008789c */ /* 0x000fe20003f0f020 */
[----:B--2---:R-:W-:Y:S02]  /*3ef0*/  HFMA2 R0, -RZ, RZ, 0, 5.9604644775390625e-08 ;  /* 0x00000001ff007431 */ /* 0x004fe400000001ff */
[----:B------:R-:W-:Y:S03]  /*3f00*/  IMAD.MOV.U32 R151, RZ, RZ, 0x1 ;  /* 0x00000001ff977424 */ /* 0x000fe600078e00ff */
[----:B------:R-:W-:Y:S05]  /*3f10*/  PLOP3.LUT P0, PT, PT, PT, UP0, 0x80, 0x8 ;  /* 0x000000000008781c */ /* 0x000fea0003f0f008 */
[----:B------:R-:W2:Y:S01]  /*3f20*/  @UP0 LDCU.64 UR10, c[0x0][0x888] ;  /* 0x00011100ff0a07ac */ /* 0x000ea20008000a00 */
[----:B------:R-:W-:Y:S07]  /*3f30*/  @UP0 UIMAD UR8, UR36, UR4, URZ ;  /* 0x00000004240802a4 */ /* 0x000fee000f8e02ff */
[----:B------:R-:W-:Y:S01]  /*3f40*/  @!P0 PRMT R151, R0, 0x7610, R151 ;  /* 0x0000761000978816 */ /* 0x000fe20000000097 */
[----:B--2---:R-:W-:Y:S03]  /*3f50*/  @UP0 UIMAD.WIDE UR10, UR8, 0x4, UR10 ;  /* 0x00000004080a08a5 */ /* 0x004fe6000f8e020a */
[----:B------:R-:W2:Y:S03]  /*3f60*/  @!UP0 LDCU UR8, c[0x0][0x880] ;  /* 0x00011000ff0887ac */ /* 0x000ea60008000800 */
[----:B------:R-:W-:Y:S01]  /*3f70*/  IMAD.U32 R10, RZ, RZ, UR10 ;  /* 0x0000000aff0a7e24 */ /* 0x000fe2000f8e00ff */
[----:B------:R-:W-:Y:S05]  /*3f80*/  MOV R11, UR11 ;  /* 0x0000000b000b7c02 */ /* 0x000fea0008000f00 */
[----:B-----5:R3:W5:Y:S02]  /*3f90*/  @P0 LDG.E R82, desc[UR46][R10.64] ;  /* 0x0000002e0a520981 */ /* 0x020764000c1e1900 */
[----:B--23--:R-:W-:Y:S07]  /*3fa0*/  @!P0 IMAD.U32 R82, RZ, RZ, UR8 ;  /* 0x00000008ff528e24 */ /* 0x00cfee000f8e00ff */
.L_x_73:
[----:B-----5:R-:W-:Y:S01]  /*3fb0*/  @!P2 ISETP.EQ.AND P0, PT, R82, RZ, PT ;  /* 0x000000ff5200a20c */ /* 0x020fe20003f02270 */
[----:B------:R-:W-:Y:S01]  /*3fc0*/  @!UPT UIADD3 URZ, UPT, UPT, URZ, URZ, URZ ;  /* 0x000000fffffff290 */ /* 0x000fe2000fffe0ff */
[----:B------:R-:W-:Y:S11]  /*3fd0*/  @!P2 BRA `(.L_x_74) ;  /* 0x000000000014a947 */ /* 0x000ff60003800000 */
[----:B------:R-:W-:Y:S02]  /*3fe0*/  LOP3.LUT P2, RZ, R151, 0xff, RZ, 0xc0, !PT ;  /* 0x000000ff97ff7812 */ /* 0x000fe4000784c0ff */
[----:B------:R-:W-:Y:S04]  /*3ff0*/  PLOP3.LUT P0, PT, PT, PT, UP0, 0x80, 0x8 ;  /* 0x000000000008781c */ /* 0x000fe80003f0f008 */
[----:B------:R-:W-:Y:S07]  /*4000*/  PLOP3.LUT P0, PT, P0, PT, PT, 0x8, 0x80 ;  /* 0x000000000080781c */ /* 0x000fee000070e170 */
[----:B------:R-:W-:Y:S11]  /*4010*/  @P2 ISETP.EQ.AND P0, PT, R82, RZ, PT ;  /* 0x000000ff5200220c */ /* 0x000ff60003f02270 */
[----:B------:R-:W-:Y:S02]  /*4020*/  @!UPT UIADD3 URZ, UPT, UPT, URZ, URZ, URZ ;  /* 0x000000fffffff290 */ /* 0x000fe4000fffe0ff */
.L_x_74:
[----:B------:R-:W3:Y:S01]  /*4030*/  SYNCS.PHASECHK.TRANS64.TRYWAIT P2, [UR7+0x60], R12 ;  /* 0x0000600cff0075a7 */ /* 0x000ee20008041107 */
[----:B------:R-:W-:Y:S04]  /*4040*/  ELECT P4, URZ, PT ;  /* 0x0000000000ff782f */ /* 0x000fe80003880000 */
[----:B------:R-:W-:Y:S11]  /*4050*/  PLOP3.LUT P4, PT, P0, P4, PT, 0xf2, 0x2f ;  /* 0x00000000002f781c */ /* 0x000ff60000789e72 */
[----:B------:R-:W-:Y:S02]  /*4060*/  @!UPT UIADD3 URZ, UPT, UPT, URZ, URZ, URZ ;  /* 0x000000fffffff290 */ /* 0x000fe4000fffe0ff */
[----:B-1----:R-:W-:Y:S05]  /*4070*/  @!P4 IADD3 R21, P0, PT, R32, 0x580, RZ ;  /* 0x000005802015c810 */ /* 0x002fea0007f1e0ff */
[----:B------:R-:W-:Y:S01]  /*4080*/  @!P4 IMAD.X R20, RZ, RZ, R33, P0 ;  /* 0x000000ffff14c224 */ /* 0x000fe200000e0621 */
[----:B---3--:R-:W-:Y:S07]  /*4090*/  @!P2 BRA `(.L_x_75) ;  /* 0x00000048004ca947 */ /* 0x008fee0003800000 */
.L_x_138:
[----:B------:R-:W3:Y:S01]  /*40a0*/  LDC.64 R14, c[0x0][0xb10] ;  /* 0x0002c400ff0e7b82 */ /* 0x000ee20000000a00 */
[----:B------:R-:W-:Y:S01]  /*40b0*/  @!P4 R2UR UR8, R20 ;  /* 0x000000001408c2ca */ /* 0x000fe200000e0000 */
[----:B------:R-:W-:Y:S01]  /*40c0*/  VOTEU.ALL UP1, P4 ;  /* 0x0000000000ff7886 */ /* 0x000fe20002020000 */
[----:B------:R-:W-:Y:S01]  /*40d0*/  @!P4 R2UR UR9, R21 ;  /* 0x000000001509c2ca */ /* 0x000fe200000e0000 */
[----:B------:R-:W-:Y:S01]  /*40e0*/  UMOV UR10, 0x0 ;  /* 0x00000000000a7882 */ /* 0x000fe20000000000 */
[----:B------:R-:W-:Y:S03]  /*40f0*/  UMOV UR11, 0x10000000 ;  /* 0x10000000000b7882 */ /* 0x000fe60000000000 */
[----:B------:R-:W5:Y:S01]  /*4100*/  LDC.64 R10, c[0x0][0xb18] ;  /* 0x0002c600ff0a7b82 */ /* 0x000f620000000a00 */
[----:B------:R-:W-:Y:S01]  /*4110*/  @!UP1 UIADD3 UR16, UPT, UPT, UR7, 0x200, URZ ;  /* 0x0000020007109890 */ /* 0x000fe2000fffe0ff */
[----:B------:R-:W-:Y:S01]  /*4120*/  @P3 SHF.R.U32.HI R28, RZ, 0x10, R25 ;  /* 0x00000010ff1c3819 */ /* 0x000fe20000011619 */
[----:B------:R-:W-:Y:S01]  /*4130*/  VOTEU.ALL UP1, P4 ;  /* 0x0000000000ff7886 */ /* 0x000fe20002020000 */
[----:B------:R-:W-:Y:S01]  /*4140*/  UMOV UR20, UR36 ;  /* 0x0000002400147c82 */ /* 0x000fe20008000000 */
[----:B------:R-:W-:Y:S03]  /*4150*/  VIADD R30, R30, 0x1 ;  /* 0x000000011e1e7836 */ /* 0x000fe60000000000 */
[----:B--2---:R-:W2:Y:S01]  /*4160*/  @!P1 LDC R0, c[0x0][0xb20] ;  /* 0x0002c800ff009b82 */ /* 0x004ea20000000800 */
[----:B------:R-:W-:Y:S01]  /*4170*/  IMAD.U32 R21, RZ, RZ, UR8 ;  /* 0x00000008ff157e24 */ /* 0x000fe2000f8e00ff */
[----:B------:R-:W-:Y:S06]  /*4180*/  UPRMT UR8, UR37, 0x654, UR17 ;  /* 0x0000065425087896 */ /* 0x000fec0008000011 */
[----:B-1----:R-:W1:Y:S01]  /*4190*/  @!P1 LDC R3, c[0x0][0xb0c] ;  /* 0x0002c300ff039b82 */ /* 0x002e620000000800 */
[----:B------:R-:W-:Y:S01]  /*41a0*/  IMAD.U32 R20, RZ, RZ, UR9 ;  /* 0x00000009ff147e24 */ /* 0x000fe2000f8e00ff */
[----:B------:R-:W-:Y:S04]  /*41b0*/  @!P4 R2UR UR15, R21 ;  /* 0x00000000150fc2ca */ /* 0x000fe800000e0000 */
[----:B------:R-:W-:Y:S01]  /*41c0*/  @!P4 R2UR UR14, R20 ;  /* 0x00000000140ec2ca */ /* 0x000fe200000e0000 */
[----:B------:R-:W-:Y:S11]  /*41d0*/  @!P4 IMAD.MOV.U32 R20, RZ, RZ, 0x2000 ;  /* 0x00002000ff14c424 */ /* 0x000ff600078e00ff */
[----:B------:R-:W-:Y:S01]  /*41e0*/  @!UPT UIADD3 URZ, UPT, UPT, URZ, URZ, URZ ;  /* 0x000000fffffff290 */ /* 0x000fe2000fffe0ff */
[----:B------:R1:W-:Y:S01]  /*41f0*/  @!UP1 UTMALDG.3D [UR16], [UR14], desc[UR10] ;  /* 0x00000a100e0095b4 */ /* 0x0003e20008011000 */
[----:B------:R1:W-:Y:S02]  /*4200*/  @!P4 SYNCS.ARRIVE.TRANS64.RED.A0TR RZ, [UR7+0x50], R20 ;  /* 0x00005014ffffc9a7 */ /* 0x0003e40008300407 */
[----:B-1----:R-:W-:Y:S01]  /*4210*/  @!P1 ISETP.NE.AND P2, PT, R3, 0x1, PT ;  /* 0x000000010300980c */ /* 0x002fe20003f45270 */
[C---:B---3--:R-:W-:Y:S01]  /*4220*/  @!P1 IMAD.HI.U32 R14, R13.reuse, R14, RZ ;  /* 0x0000000e0d0e9227 */ /* 0x048fe200078e00ff */
[----:B-----5:R-:W-:Y:S03]  /*4230*/  @!P1 ISETP.NE.AND P0, PT, R10, 0x1, PT ;  /* 0x000000010a00980c */ /* 0x020fe60003f05270 */
[C---:B------:R-:W-:Y:S01]  /*4240*/  @!P1 IMAD.HI.U32 R11, R8.reuse, R11, RZ ;  /* 0x0000000b080b9227 */ /* 0x040fe200078e00ff */
[----:B------:R-:W-:Y:S04]  /*4250*/  @!P1 SHF.R.U32.HI R14, RZ, R15, R14 ;  /* 0x0000000fff0e9219 */ /* 0x000fe8000001160e */
[----:B--2---:R-:W-:Y:S01]  /*4260*/  @!P1 SHF.R.U32.HI R9, RZ, R0, R11 ;  /* 0x00000000ff099219 */ /* 0x004fe2000001160b */
[----:B------:R-:W-:Y:S01]  /*4270*/  SYNCS.ARRIVE.TRANS64.RED.A1T0 RZ, [UR8], RZ ;  /* 0x000000ffffff79a7 */ /* 0x000fe20008100408 */
[----:B------:R-:W-:Y:S02]  /*4280*/  @!P1 SEL R14, R13, R14, !P2 ;  /* 0x0000000e0d0e9207 */ /* 0x000fe40005000000 */
[----:B------:R-:W-:Y:S01]  /*4290*/  @!P1 SEL R9, R8, R9, !P0 ;  /* 0x0000000908099207 */ /* 0x000fe20004000000 */
[----:B------:R-:W1:Y:S04]  /*42a0*/  SYNCS.PHASECHK.TRANS64.TRYWAIT P5, [UR7+0x68], R12 ;  /* 0x0000680cff0075a7 */ /* 0x000e6800080a1107 */
[----:B------:R-:W-:Y:S02]  /*42b0*/  @!P1 IMAD.IADD R0, R9, 0x1, -R14 ;  /* 0x0000000109009824 */ /* 0x000fe400078e0a0e */
[----:B------:R-:W-:Y:S02]  /*42c0*/  @!P1 IMAD.IADD R9, R14, 0x1, -R9 ;  /* 0x000000010e099824 */ /* 0x000fe400078e0a09 */
[----:B------:R-:W-:Y:S02]  /*42d0*/  @!P1 IMAD R13, R0, R3, R13 ;  /* 0x00000003000d9224 */ /* 0x000fe400078e020d */
[----:B------:R-:W-:Y:S01]  /*42e0*/  @!P1 IMAD R8, R9, R10, R8 ;  /* 0x0000000a09089224 */ /* 0x000fe200078e0208 */
[----:B-1----:R-:W-:Y:S06]  /*42f0*/  @!P5 BRA `(.L_x_76) ;  /* 0x0000004400ccd947 */ /* 0x002fec0003800000 */
.L_x_140:
[----:B-1----:R-:W-:Y:S01]  /*4300*/  @!P4 IADD3 R3, P0, PT, R32, 0x580, RZ ;  /* 0x000005802003c810 */ /* 0x002fe20007f1e0ff */
[----:B------:R-:W-:Y:S01]  /*4310*/  VOTEU.ALL UP1, P4 ;  /* 0x0000000000ff7886 */ /* 0x000fe20002020000 */
[----:B------:R-:W-:Y:S01]  /*4320*/  UMOV UR20, 0x0 ;  /* 0x0000000000147882 */ /* 0x000fe20000000000 */
[----:B------:R-:W-:Y:S01]  /*4330*/  UMOV UR21, 0x10000000 ;  /* 0x1000000000157882 */ /* 0x000fe20000000000 */
[----:B------:R-:W-:Y:S01]  /*4340*/  @!P4 R2UR UR9, R3 ;  /* 0x000000000309c2ca */ /* 0x000fe200000e0000 */
[----:B------:R-:W-:Y:S01]  /*4350*/  @!P4 IMAD.X R0, RZ, RZ, R33, P0 ;  /* 0x000000ffff00c224 */ /* 0x000fe200000e0621 */
[----:B------:R-:W-:Y:S01]  /*4360*/  @!UP1 UIADD3 UR10, UPT, UPT, UR18, 0x40, URZ ;  /* 0x00000040120a9890 */ /* 0x000fe2000fffe0ff */
[----:B------:R-:W-:Y:S01]  /*4370*/  ISETP.NE.AND P0, PT, R30, 0x2, PT ;  /* 0x000000021e00780c */ /* 0x000fe20003f05270 */
[----:B------:R-:W-:Y:S01]  /*4380*/  UMOV UR11, UR19 ;  /* 0x00000013000b7c82 */ /* 0x000fe20008000000 */
[----:B------:R-:W-:Y:S01]  /*4390*/  UMOV UR12, UR36 ;  /* 0x00000024000c7c82 */ /* 0x000fe20008000000 */
[----:B------:R-:W-:Y:S01]  /*43a0*/  @!P4 R2UR UR8, R0 ;  /* 0x000000000008c2ca */ /* 0x000fe200000e0000 */
[----:B------:R-:W-:Y:S01]  /*43b0*/  IMAD.IADD R20, R8, 0x1, R150 ;  /* 0x0000000108147824 */ /* 0x000fe200078e0296 */
[----:B------:R-:W-:Y:S01]  /*43c0*/  @P3 R2UR UR36, R28 ;  /* 0x000000001c2432ca */ /* 0x000fe200000e0000 */
[----:B------:R-:W-:Y:S01]  /*43d0*/  IMAD.IADD R21, R13, 0x1, R152 ;  /* 0x000000010d157824 */ /* 0x000fe200078e0298 */
[----:B------:R-:W-:Y:S02]  /*43e0*/  SEL R0, RZ, 0x1, P0 ;  /* 0x00000001ff007807 */ /* 0x000fe40000000000 */
[----:B------:R-:W-:Y:S01]  /*43f0*/  LOP3.LUT R31, R31, 0x1, RZ, 0x3c, !PT ;  /* 0x000000011f1f7812 */ /* 0x000fe200078e3cff */
[----:B------:R-:W-:Y:S01]  /*4400*/  IMAD.U32 R10, RZ, RZ, UR9 ;  /* 0x00000009ff0a7e24 */ /* 0x000fe2000f8e00ff */
[----:B------:R-:W-:Y:S01]  /*4410*/  @!UP1 UIADD3 UR9, UPT, UPT, UR7, 0x58, URZ ;  /* 0x0000005807099890 */ /* 0x000fe2000fffe0ff */
[----:B------:R-:W-:Y:S02]  /*4420*/  LOP3.LUT R29, R29, R0, RZ, 0x3c, !PT ;  /* 0x000000001d1d7212 */ /* 0x000fe400078e3cff */
[----:B------:R-:W-:Y:S02]  /*4430*/  SEL R30, R30, RZ, P0 ;  /* 0x000000ff1e1e7207 */ /* 0x000fe40000000000 */
[----:B------:R-:W-:Y:S01]  /*4440*/  IMAD.U32 R11, RZ, RZ, UR8 ;  /* 0x00000008ff0b7e24 */ /* 0x000fe2000f8e00ff */
[----:B------:R-:W-:Y:S01]  /*4450*/  @!P4 R2UR UR14, R10 ;  /* 0x000000000a0ec2ca */ /* 0x000fe200000e0000 */
[----:B------:R-:W-:Y:S01]  /*4460*/  @!UP1 UIADD3 UR8, UPT, UPT, UR7, 0x2200, URZ ;  /* 0x0000220007089890 */ /* 0x000fe2000fffe0ff */
[----:B------:R-:W-:Y:S02]  /*4470*/  VOTEU.ALL UP1, P4 ;  /* 0x0000000000ff7886 */ /* 0x000fe40002020000 */
[----:B------:R-:W-:Y:S11]  /*4480*/  @!P4 R2UR UR15, R11 ;  /* 0x000000000b0fc2ca */ /* 0x000ff600000e0000 */
[----:B------:R-:W-:Y:S02]  /*4490*/  @!UPT UIADD3 URZ, UPT, UPT, URZ, URZ, URZ ;  /* 0x000000fffffff290 */ /* 0x000fe4000fffe0ff */
[----:B------:R2:W-:Y:S01]  /*44a0*/  @!UP1 UTMALDG.3D [UR8], [UR14], desc[UR20] ;  /* 0x000014080e0095b4 */ /* 0x0005e20008011000 */
[----:B------:R2:W-:Y:S01]  /*44b0*/  @!P4 SYNCS.ARRIVE.TRANS64.RED.A0TR RZ, [UR7+0x58], R23 ;  /* 0x00005817ffffc9a7 */ /* 0x0005e20008300407 */
[----:B------:R-:W-:Y:S01]  /*44c0*/  UPLOP3.LUT UP1, UPT, UPT, UPT, UPT, 0x80, 0x8 ;  /* 0x000000000008789c */ /* 0x000fe20003f2f070 */
[----:B------:R-:W-:Y:S01]  /*44d0*/  SYNCS.ARRIVE.TRANS64.RED.A1T0 RZ, [UR13], RZ ;  /* 0x000000ffffff79a7 */ /* 0x000fe2000810040d */
[----:B------:R-:W-:Y:S09]  /*44e0*/  @P3 BRA `(.L_x_77) ;  /* 0xfffffff400503947 */ /* 0x000ff2000383ffff */
[----:B------:R-:W-:-:S04]  /*44f0*/  SHF.L.U32 R3, R31, 0x1f, RZ ;  /* 0x0000001f1f037819 */ /* 0x000fc800000006ff */
[----:B------:R-:W1:Y:S02]  /*4500*/  SYNCS.PHASECHK.TRANS64.TRYWAIT P0, [UR7+0x60], R3 ;  /* 0x00006003ff0075a7 */ /* 0x000e640008001107 */
[----:B-1----:R-:W-:Y:S05]  /*4510*/  @!P0 BRA `(.L_x_78) ;  /* 0x00000044005c8947 */ /* 0x002fea0003800000 */
.L_x_142:
[----:B-1----:R-:W-:-:S07]  /*4520*/  MOV R0, UR7 ;  /* 0x0000000700007c02 */ /* 0x002fce0008000f00 */
.L_x_79:
[----:B-1----:R-:W-:-:S04]  /*4530*/  SHF.L.U32 R3, R31, 0x1f, RZ ;  /* 0x0000001f1f037819 */ /* 0x002fc800000006ff */
[----:B------:R1:W3:Y:S03]  /*4540*/  SYNCS.PHASECHK.TRANS64.TRYWAIT P0, [R0+URZ+0x68], R3 ;  /* 0x00006803000075a7 */ /* 0x0002e600080011ff */
[----:B---3--:R-:W-:Y:S05]  /*4550*/  @!P0 NANOSLEEP.SYNCS 0x989680 ;  /* 0x009896800000895d */ /* 0x008fea0003900000 */
[----:B------:R-:W3:Y:S02]  /*4560*/  @!P0 SYNCS.PHASECHK.TRANS64 P0, [R0+URZ+0x68], R3 ;  /* 0x00006803000085a7 */ /* 0x000ee400080010ff */
[----:B--23--:R-:W-:Y:S05]  /*4570*/  @P0 EXIT ;  /* 0x000000000000094d */ /* 0x00cfea0003800000 */
[----:B------:R-:W-:Y:S05]  /*4580*/  BRA `(.L_x_79) ;  /* 0xfffffffc00e87947 */ /* 0x000fea000383ffff */
.L_x_68:
[----:B------:R-:W-:-:S06]  /*4590*/  UISETP.GE.AND UP1, UPT, UR8, 0x4, UPT ;  /* 0x000000040800788c */ /* 0x000fcc000bf26270 */
[----:B------:R-:W-:-:S13]  /*45a0*/  PLOP3.LUT P0, PT, PT, PT, UP1, 0x80, 0x8 ;  /* 0x000000000008781c */ /* 0x000fda0003f0f018 */
[----:B------:R-:W-:Y:S05]  /*45b0*/  @!P0 EXIT ;  /* 0x000000000000894d */ /* 0x000fea0003800000 */
[----:B------:R-:W-:Y:S01]  /*45c0*/  BAR.SYNC.DEFER_BLOCKING 0x6, 0xa0 ;  /* 0x0182800000007b1d */ /* 0x000fe20000010000 */
[C---:B------:R-:W-:Y:S01]  /*45d0*/  IMAD.U32 R79, R167.reuse, 0x10000, RZ ;  /* 0x00010000a74f7824 */ /* 0x040fe200078e00ff */
[C---:B------:R-:W-:Y:S01]  /*45e0*/  R2P PR, R167.reuse, 0x6 ;  /* 0x00000006a7007804 */ /* 0x040fe20000000000 */
[----:B------:R-:W-:Y:S01]  /*45f0*/  IMAD.SHL.U32 R2, R167, 0x40, RZ ;  /* 0x00000040a7027824 */ /* 0x000fe200078e00ff */
[----:B------:R-:W-:Y:S01]  /*4600*/  CS2R R160, SRZ ;  /* 0x0000000000a07805 */ /* 0x000fe2000001ff00 */
[----:B------:R-:W-:Y:S01]  /*4610*/  IMAD.MOV.U32 R164, RZ, RZ, 0x20 ;  /* 0x00000020ffa47424 */ /* 0x000fe200078e00ff */
[----:B------:R-:W-:Y:S02]  /*4620*/  UMOV UR49, 0x400 ;  /* 0x0000040000317882 */ /* 0x000fe40000000000 */
[----:B------:R-:W1:Y:S01]  /*4630*/  LDC R157, c[0x0][0x370] ;  /* 0x0000dc00ff9d7b82 */ /* 0x000e620000000800 */
[----:B------:R-:W-:Y:S01]  /*4640*/  ULEA UR49, UR37, UR49, 0x18 ;  /* 0x0000003125317291 */ /* 0x000fe2000f8ec0ff */
[----:B------:R-:W-:Y:S01]  /*4650*/  LOP3.LUT R79, R79, 0x600000, RZ, 0xc0, !PT ;  /* 0x006000004f4f7812 */ /* 0x000fe200078ec0ff */
[----:B------:R-:W-:Y:S01]  /*4660*/  IMAD.SHL.U32 R153, R167, 0x8, RZ ;  /* 0x00000008a7997824 */ /* 0x000fe200078e00ff */
[----:B------:R-:W-:Y:S01]  /*4670*/  LOP3.LUT R4, R2, 0x180, RZ, 0xc0, !PT ;  /* 0x0000018002047812 */ /* 0x000fe200078ec0ff */
[----:B------:R-:W-:Y:S01]  /*4680*/  IMAD.MOV.U32 R165, RZ, RZ, 0x10 ;  /* 0x00000010ffa57424 */ /* 0x000fe200078e00ff */
[----:B------:R-:W-:Y:S01]  /*4690*/  SEL R164, R164, 0xffffffe0, !P2 ;  /* 0xffffffe0a4a47807 */ /* 0x000fe20005000000 */
[----:B------:R-:W-:Y:S01]  /*46a0*/  UIADD3 UR4, UPT, UPT, UR49, 0x4200, URZ ;  /* 0x0000420031047890 */ /* 0x000fe2000fffe0ff */
[----:B------:R-:W2:Y:S01]  /*46b0*/  LDC R74, c[0x0][0xb0c] ;  /* 0x0002c300ff4a7b82 */ /* 0x000ea20000000800 */
[----:B------:R-:W-:Y:S01]  /*46c0*/  LOP3.LUT R153, R4, 0x30, R153, 0xf8, !PT ;  /* 0x0000003004997812 */ /* 0x000fe200078ef899 */
[----:B------:R-:W-:Y:S01]  /*46d0*/  IMAD.MOV.U32 R76, RZ, RZ, RZ ;  /* 0x000000ffff4c7224 */ /* 0x000fe200078e00ff */
[----:B------:R-:W-:Y:S01]  /*46e0*/  SEL R165, R165, 0xfffffff0, !P1 ;  /* 0xfffffff0a5a57807 */ /* 0x000fe20004800000 */
[----:B------:R-:W-:Y:S01]  /*46f0*/  IMAD.MOV.U32 R162, RZ, RZ, RZ ;  /* 0x000000ffffa27224 */ /* 0x000fe200078e00ff */
[----:B------:R-:W-:Y:S01]  /*4700*/  LOP3.LUT R153, R153, 0x1e40, R2, 0xf8, !PT ;  /* 0x00001e4099997812 */ /* 0x000fe200078ef802 */
[----:B------:R-:W-:Y:S01]  /*4710*/  IMAD.MOV.U32 R169, RZ, RZ, RZ ;  /* 0x000000ffffa97224 */ /* 0x000fe200078e00ff */
[----:B------:R-:W-:Y:S01]  /*4720*/  LOP3.LUT R167, R167, 0x60, RZ, 0xc0, !PT ;  /* 0x00000060a7a77812 */ /* 0x000fe200078ec0ff */
[----:B------:R-:W4:Y:S01]  /*4730*/  LDC R155, c[0x0][0xb20] ;  /* 0x0002c800ff9b7b82 */ /* 0x000f220000000800 */
[----:B------:R-:W3:Y:S01]  /*4740*/  LDS R0, [UR49+0x130] ;  /* 0x00013031ff007984 */ /* 0x000ee20008000800 */
[----:B------:R-:W-:Y:S01]  /*4750*/  IMAD.MOV.U32 R159, RZ, RZ, RZ ;  /* 0x000000ffff9f7224 */ /* 0x000fe200078e00ff */
[----:B------:R-:W1:Y:S01]  /*4760*/  LDCU.64 UR52, c[0x0][0x348] ;  /* 0x00006900ff3477ac */ /* 0x000e620008000a00 */
[----:B------:R-:W-:Y:S01]  /*4770*/  IMAD.U32 R166, RZ, RZ, UR4 ;  /* 0x00000004ffa67e24 */ /* 0x000fe2000f8e00ff */
[----:B------:R-:W1:Y:S03]  /*4780*/  LDCU.64 UR38, c[0x0][0x888] ;  /* 0x00011100ff2677ac */ /* 0x000e660008000a00 */
[----:B------:R-:W1:Y:S01]  /*4790*/  LDC R73, c[0x0][0xb30] ;  /* 0x0002cc00ff497b82 */ /* 0x000e620000000800 */
[----:B------:R-:W1:Y:S01]  /*47a0*/  LDCU.64 UR44, c[0x0][0x890] ;  /* 0x00011200ff2c77ac */ /* 0x000e620008000a00 */
[----:B------:R-:W-:-:S06]  /*47b0*/  UIADD3 UR48, UPT, UPT, UR49, 0x200, URZ ;  /* 0x0000020031307890 */ /* 0x000fcc000fffe0ff */
[----:B------:R-:W1:Y:S08]  /*47c0*/  LDC.64 R148, c[0x0][0xb10] ;  /* 0x0002c400ff947b82 */ /* 0x000e700000000a00 */
[----:B------:R-:W1:Y:S08]  /*47d0*/  LDC.64 R70, c[0x0][0xb18] ;  /* 0x0002c600ff467b82 */ /* 0x000e700000000a00 */
[----:B------:R-:W1:Y:S08]  /*47e0*/  LDC.64 R68, c[0x0][0xb28] ;  /* 0x0002ca00ff447b82 */ /* 0x000e700000000a00 */
[----:B------:R-:W1:Y:S01]  /*47f0*/  LDC.64 R146, c[0x0][0x8b0] ;  /* 0x00022c00ff927b82 */ /* 0x000e620000000a00 */
[----:B---3--:R-:W-:Y:S01]  /*4800*/  IMAD.IADD R79, R0, 0x1, R79 ;  /* 0x00000001004f7824 */ /* 0x008fe200078e024f */
[----:B------:R-:W-:-:S04]  /*4810*/  SHF.R.S32.HI R0, RZ, 0x4, R164 ;  /* 0x00000004ff007819 */ /* 0x000fc800000114a4 */
[----:B------:R-:W-:Y:S02]  /*4820*/  LEA.HI.SX32 R163, R165, R0, 0x1c ;  /* 0x00000000a5a37211 */ /* 0x000fe400078fe2ff */
[----:B------:R-:W3:Y:S08]  /*4830*/  LDC.64 R144, c[0x0][0x8a8] ;  /* 0x00022a00ff907b82 */ /* 0x000ef00000000a00 */
[----:B--2-4-:R-:W1:Y:S02]  /*4840*/  LDC R156, c[0x0][0x374] ;  /* 0x0000dd00ff9c7b82 */ /* 0x014e640000000800 */
.L_x_105:
[----:B------:R-:W-:Y:S02]  /*4850*/  LEA R0, R169, UR49, 0x3 ;  /* 0x00000031a9007c11 */ /* 0x000fe4000f8e18ff */
[----:B------:R-:W-:Y:S02]  /*4860*/  SHF.L.U32 R3, R161, 0x1f, RZ ;  /* 0x0000001fa1037819 */ /* 0x000fe400000006ff */
[----:B-1----:R-:W-:Y:S02]  /*4870*/  LEA R16, R169, UR49, 0x4 ;  /* 0x00000031a9107c11 */ /* 0x002fe4000f8e20ff */
[----:B------:R-:W2:Y:S02]  /*4880*/  SYNCS.PHASECHK.TRANS64.TRYWAIT P0, [R0+URZ+0x80], R3 ;  /* 0x00008003000075a7 */ /* 0x000ea400080011ff */
[----:B--2---:R-:W-:Y:S05]  /*4890*/  @!P0 BRA `(.L_x_80) ;  /* 0x0000004000948947 */ /* 0x004fea0003800000 */
.L_x_143:
[----:B------:R-:W4:Y:S01]  /*48a0*/  LDC.64 R12, c[0x0][0xb10] ;  /* 0x0002c400ff0c7b82 */ /* 0x000f220000000a00 */
[----:B------:R-:W3:Y:S01]  /*48b0*/  LDS.128 R16, [R16+0x110] ;  /* 0x0001100010107984 */ /* 0x000ee20000000c00 */
[----:B-1----:R-:W-:Y:S01]  /*48c0*/  ISETP.NE.AND P1, PT, R73, 0x1, PT ;  /* 0x000000014900780c */ /* 0x002fe20003f25270 */
[----:B--2---:R-:W-:Y:S01]  /*48d0*/  VIADD R0, R0, 0x90 ;  /* 0x0000009000007836 */ /* 0x004fe20000000000 */
[----:B------:R-:W-:Y:S04]  /*48e0*/  ISETP.GE.AND P0, PT, R72, 0x1, PT ;  /* 0x000000014800780c */ /* 0x000fe80003f06270 */
[----:B------:R-:W1:Y:S01]  /*48f0*/  LDC.64 R10, c[0x0][0xb18] ;  /* 0x0002c600ff0a7b82 */ /* 0x000e620000000a00 */
[----:B------:R-:W-:Y:S01]  /*4900*/  PRMT R0, RZ, 0x654, R0 ;  /* 0x00000654ff007816 */ /* 0x000fe20000000000 */
[----:B------:R-:W-:Y:S01]  /*4910*/  @!PT LDS RZ, [RZ] ;  /* 0x00000000fffff984 */ /* 0x000fe20000000800 */
[----:B------:R-:W-:Y:S01]  /*4920*/  @!PT LDS RZ, [RZ] ;  /* 0x00000000fffff984 */ /* 0x000fe20000000800 */
[----:B------:R-:W-:Y:S01]  /*4930*/  @!PT LDS RZ, [RZ] ;  /* 0x00000000fffff984 */ /* 0x000fe20000000800 */
[----:B------:R-:W-:Y:S01]  /*4940*/  @!PT LDS RZ, [RZ] ;  /* 0x00000000fffff984 */ /* 0x000fe20000000800 */
[----:B------:R2:W-:Y:S06]  /*4950*/  MEMBAR.ALL.CTA ;  /* 0x0000000000007992 */ /* 0x0005ec0000008000 */
[----:B--2---:R-:W2:Y:S01]  /*4960*/  FENCE.VIEW.ASYNC.S ;  /* 0x00000000000073c6 */ /* 0x004ea20000000000 */
[----:B------:R-:W1:Y:S08]  /*4970*/  @!P1 LDC R14, c[0x0][0xb20] ;  /* 0x0002c800ff0e9b82 */ /* 0x000e700000000800 */
[----:B------:R-:W1:Y:S01]  /*4980*/  @!P1 LDC R9, c[0x0][0xb0c] ;  /* 0x0002c300ff099b82 */ /* 0x000e620000000800 */
[----:B--2---:R2:W-:Y:S01]  /*4990*/  SYNCS.ARRIVE.TRANS64.RED.A1T0 RZ, [R0+URZ], RZ ;  /* 0x000000ff00ff79a7 */ /* 0x0045e200081004ff */
[----:B---3--:R-:W-:Y:S04]  /*49a0*/  LOP3.LUT P4, RZ, R18, 0x1, RZ, 0xc0, !PT ;  /* 0x0000000112ff7812 */ /* 0x008fe8000788c0ff */
[----:B------:R-:W-:Y:S09]  /*49b0*/  P2R R168, PR, RZ, 0x10 ;  /* 0x00000010ffa87803 */ /* 0x000ff20000000000 */
[----:B------:R-:W-:Y:S02]  /*49c0*/  @P4 MOV R77, R16 ;  /* 0x00000010004d4202 */ /* 0x000fe40000000f00 */
[----:B------:R-:W-:Y:S01]  /*49d0*/  @P4 LOP3.LUT R75, R17, 0xffff, RZ, 0xc0, !PT ;  /* 0x0000ffff114b4812 */ /* 0x000fe200078ec0ff */
[----:B--2-4-:R-:W-:Y:S06]  /*49e0*/  @!P0 BRA `(.L_x_81) ;  /* 0x0000000000a48947 */ /* 0x014fec0003800000 */
[----:B------:R-:W-:Y:S01]  /*49f0*/  IMAD.HI.U32 R24, R156, R71, RZ ;  /* 0x000000479c187227 */ /* 0x000fe200078e00ff */
[----:B------:R-:W-:Y:S02]  /*4a00*/  ISETP.NE.AND P0, PT, R70, 0x1, PT ;  /* 0x000000014600780c */ /* 0x000fe40003f05270 */
[----:B------:R-:W-:Y:S01]  /*4a10*/  ISETP.NE.AND P2, PT, R72, 0x1, PT ;  /* 0x000000014800780c */ /* 0x000fe20003f45270 */
[-C--:B------:R-:W-:Y:S01]  /*4a20*/  IMAD.HI.U32 R22, R157, R148.reuse, RZ ;  /* 0x000000949d167227 */ /* 0x080fe200078e00ff */
[----:B------:R-:W-:Y:S02]  /*4a30*/  SHF.R.U32.HI R23, RZ, R155, R24 ;  /* 0x0000009bff177219 */ /* 0x000fe40000011618 */
[----:B------:R-:W-:Y:S01]  /*4a40*/  ISETP.NE.AND P3, PT, R74, 0x1, PT ;  /* 0x000000014a00780c */ /* 0x000fe20003f65270 */
[----:B------:R-:W-:Y:S01]  /*4a50*/  IMAD.HI.U32 R28, R75, R71, RZ ;  /* 0x000000474b1c7227 */ /* 0x000fe200078e00ff */
[----:B------:R-:W-:Y:S02]  /*4a60*/  SHF.R.U32.HI R22, RZ, R149, R22 ;  /* 0x00000095ff167219 */ /* 0x000fe40000011616 */
[----:B------:R-:W-:Y:S01]  /*4a70*/  SEL R3, R156, R23, !P0 ;  /* 0x000000179c037207 */ /* 0x000fe20004000000 */
[----:B------:R-:W-:Y:S01]  /*4a80*/  IMAD.HI.U32 R26, R77, R148, RZ ;  /* 0x000000944d1a7227 */ /* 0x000fe200078e00ff */
[----:B------:R-:W-:Y:S03]  /*4a90*/  SEL R7, R157, R22, !P3 ;  /* 0x000000169d077207 */ /* 0x000fe60005800000 */
[-C--:B------:R-:W-:Y:S01]  /*4aa0*/  IMAD.HI.U32 R22, R3, R68.reuse, RZ ;  /* 0x0000004403167227 */ /* 0x080fe200078e00ff */
[----:B------:R-:W-:Y:S03]  /*4ab0*/  SHF.R.U32.HI R26, RZ, R149, R26 ;  /* 0x00000095ff1a7219 */ /* 0x000fe6000001161a */
[----:B------:R-:W-:Y:S01]  /*4ac0*/  IMAD.HI.U32 R24, R7, R68, RZ ;  /* 0x0000004407187227 */ /* 0x000fe200078e00ff */
[----:B------:R-:W-:Y:S02]  /*4ad0*/  @P2 SHF.R.U32.HI R3, RZ, R69, R22 ;  /* 0x00000045ff032219 */ /* 0x000fe40000011616 */
[----:B------:R-:W-:Y:S02]  /*4ae0*/  SHF.R.U32.HI R22, RZ, R155, R28 ;  /* 0x0000009bff167219 */ /* 0x000fe4000001161c */
[----:B------:R-:W-:Y:S01]  /*4af0*/  @P2 SHF.R.U32.HI R7, RZ, R69, R24 ;  /* 0x00000045ff072219 */ /* 0x000fe20000011618 */
[C---:B------:R-:W-:Y:S01]  /*4b00*/  IMAD R2, R72.reuse, R3, RZ ;  /* 0x0000000348027224 */ /* 0x040fe200078e02ff */
[----:B------:R-:W-:Y:S02]  /*4b10*/  SEL R5, R75, R22, !P0 ;  /* 0x000000164b057207 */ /* 0x000fe40004000000 */
[----:B------:R-:W-:Y:S01]  /*4b20*/  SEL R3, R77, R26, !P3 ;  /* 0x0000001a4d037207 */ /* 0x000fe20005800000 */
[----:B------:R-:W-:Y:S01]  /*4b30*/  IMAD R4, R72, R7, RZ ;  /* 0x0000000748047224 */ /* 0x000fe200078e02ff */
[C---:B------:R-:W-:Y:S01]  /*4b40*/  ISETP.GE.AND P0, PT, R5.reuse, R2, PT ;  /* 0x000000020500720c */ /* 0x040fe20003f06270 */
[----:B------:R-:W-:Y:S03]  /*4b50*/  IMAD.HI.U32 R6, R5, R68, RZ ;  /* 0x0000004405067227 */ /* 0x000fe600078e00ff */
[----:B------:R-:W-:Y:S01]  /*4b60*/  ISETP.GE.OR P0, PT, R3, R4, P0 ;  /* 0x000000040300720c */ /* 0x000fe20000706670 */
[----:B------:R-:W-:Y:S01]  /*4b70*/  IMAD.MOV R4, RZ, RZ, -R3 ;  /* 0x000000ffff047224 */ /* 0x000fe200078e0a03 */
[-C--:B------:R-:W-:Y:S03]  /*4b80*/  SHF.R.U32.HI R6, RZ, R69.reuse, R6 ;  /* 0x00000045ff067219 */ /* 0x080fe60000011606 */
[----:B------:R-:W-:Y:S01]  /*4b90*/  IMAD R77, R74, R4, R77 ;  /* 0x000000044a4d7224 */ /* 0x000fe200078e024d */
[----:B------:R-:W-:Y:S05]  /*4ba0*/  SEL R15, R5, R6, !P2 ;  /* 0x00000006050f7207 */ /* 0x000fea0005000000 */
[----:B------:R-:W-:Y:S02]  /*4bb0*/  IMAD.MOV R6, RZ, RZ, -R15 ;  /* 0x000000ffff067224 */ /* 0x000fe400078e0a0f */
[C---:B------:R-:W-:Y:S04]  /*4bc0*/  @!P0 IMAD.HI.U32 R2, R3.reuse, R68, RZ ;  /* 0x0000004403028227 */ /* 0x040fe800078e00ff */
[----:B------:R-:W-:Y:S01]  /*4bd0*/  IMAD R6, R72, R6, R5 ;  /* 0x0000000648067224 */ /* 0x000fe200078e0205 */
[----:B------:R-:W-:Y:S04]  /*4be0*/  @!P0 SHF.R.U32.HI R2, RZ, R69, R2 ;  /* 0x00000045ff028219 */ /* 0x000fe80000011602 */
[----:B------:R-:W-:Y:S02]  /*4bf0*/  @!P0 SEL R0, R3, R2, !P2 ;  /* 0x0000000203008207 */ /* 0x000fe40005000000 */
[----:B------:R-:W-:Y:S02]  /*4c00*/  IADD3 R2, PT, PT, -R5, RZ, RZ ;  /* 0x000000ff05027210 */ /* 0x000fe40007ffe1ff */
[----:B------:R-:W-:Y:S01]  /*4c10*/  @!P0 IADD3 R8, PT, PT, R15, -R0, RZ ;  /* 0x800000000f088210 */ /* 0x000fe20007ffe0ff */
[----:B------:R-:W-:Y:S02]  /*4c20*/  @!P0 IMAD R0, R7, R6, R0 ;  /* 0x0000000607008224 */ /* 0x000fe400078e0200 */
[----:B------:R-:W-:Y:S02]  /*4c30*/  IMAD R75, R70, R2, R75 ;  /* 0x00000002464b7224 */ /* 0x000fe400078e024b */
[----:B------:R-:W-:Y:S02]  /*4c40*/  @!P0 IMAD R5, R8, R72, R3 ;  /* 0x0000004808058224 */ /* 0x000fe400078e0203 */
[----:B------:R-:W-:Y:S04]  /*4c50*/  @!P0 IMAD.MOV.U32 R3, RZ, RZ, R0 ;  /* 0x000000ffff038224 */ /* 0x000fe800078e0000 */
[----:B------:R-:W-:Y:S02]  /*4c60*/  IMAD R77, R3, R74, R77 ;  /* 0x0000004a034d7224 */ /* 0x000fe400078e024d */
[----:B------:R-:W-:Y:S07]  /*4c70*/  IMAD R75, R5, R70, R75 ;  /* 0x00000046054b7224 */ /* 0x000fee00078e024b */
.L_x_81:
[----:B-1----:R-:W-:Y:S01]  /*4c80*/  @!P1 ISETP.NE.AND P0, PT, R10, 0x1, PT ;  /* 0x000000010a00980c */ /* 0x002fe20003f05270 */
[----:B------:R-:W-:Y:S01]  /*4c90*/  @!P1 IMAD.HI.U32 R0, R77, R12, RZ ;  /* 0x0000000c4d009227 */ /* 0x000fe200078e00ff */
[----:B------:R-:W-:Y:S01]  /*4ca0*/  @!P1 ISETP.NE.AND P2, PT, R9, 0x1, PT ;  /* 0x000000010900980c */ /* 0x000fe20003f45270 */
[----:B------:R-:W-:Y:S01]  /*4cb0*/  ULOP3.LUT UP0, URZ, UR48, 0x1b0, URZ, 0xc0, !UPT ;  /* 0x000001b030ff7892 */ /* 0x000fe2000f80c0ff */
[----:B------:R-:W-:Y:S01]  /*4cc0*/  R2UR UR42, R21 ;  /* 0x00000000152a72ca */ /* 0x000fe200000e0000 */
[----:B------:R-:W-:Y:S01]  /*4cd0*/  @!P1 IMAD.HI.U32 R3, R75, R11, RZ ;  /* 0x0000000b4b039227 */ /* 0x000fe200078e00ff */
[----:B------:R-:W-:Y:S02]  /*4ce0*/  @!P1 SHF.R.U32.HI R0, RZ, R13, R0 ;  /* 0x0000000dff009219 */ /* 0x000fe40000011600 */
[----:B------:R-:W-:Y:S01]  /*4cf0*/  R2UR UR41, R20 ;  /* 0x00000000142972ca */ /* 0x000fe200000e0000 */
[----:B------:R-:W-:Y:S01]  /*4d00*/  VIADD R169, R169, 0x1 ;  /* 0x00000001a9a97836 */ /* 0x000fe20000000000 */
[----:B------:R-:W-:Y:S02]  /*4d10*/  @!P1 SHF.R.U32.HI R2, RZ, R14, R3 ;  /* 0x0000000eff029219 */ /* 0x000fe40000011603 */
[----:B------:R-:W-:Y:S02]  /*4d20*/  @!P1 SEL R3, R77, R0, !P2 ;  /* 0x000000004d039207 */ /* 0x000fe40005000000 */
[----:B------:R-:W-:Y:S02]  /*4d30*/  @!P1 SEL R2, R75, R2, !P0 ;  /* 0x000000024b029207 */ /* 0x000fe40004000000 */
[----:B------:R-:W-:Y:S01]  /*4d40*/  @P4 SHF.R.U32.HI R158, RZ, 0x10, R17 ;  /* 0x00000010ff9e4819 */ /* 0x000fe20000011611 */
[----:B------:R-:W-:Y:S02]  /*4d50*/  USHF.L.U32 UR42, UR42, 0x7, URZ ;  /* 0x000000072a2a7899 */ /* 0x000fe400080006ff */
[----:B------:R-:W-:Y:S02]  /*4d60*/  @!P1 IMAD.IADD R0, R2, 0x1, -R3 ;  /* 0x0000000102009824 */ /* 0x000fe400078e0a03 */
[----:B------:R-:W-:Y:S01]  /*4d70*/  @!P1 IMAD.IADD R2, R3, 0x1, -R2 ;  /* 0x0000000103029824 */ /* 0x000fe200078e0a02 */
[----:B------:R-:W-:Y:S01]  /*4d80*/  USHF.L.U32 UR41, UR41, 0x7, URZ ;  /* 0x0000000729297899 */ /* 0x000fe200080006ff */
[----:B------:R-:W-:Y:S02]  /*4d90*/  @!P1 IMAD R77, R0, R9, R77 ;  /* 0x00000009004d9224 */ /* 0x000fe400078e024d */
[----:B------:R-:W-:Y:S01]  /*4da0*/  @!P1 IMAD R75, R2, R10, R75 ;  /* 0x0000000a024b9224 */ /* 0x000fe200078e024b */
[----:B------:R-:W-:Y:S08]  /*4db0*/  BRA.U !UP0, `(.L_x_82) ;  /* 0x0000000108407547 */ /* 0x000ff0000b800000 */
[----:B------:R-:W1:Y:S01]  /*4dc0*/  LDCU.64 UR8, c[0x4][0x80] ;  /* 0x01001000ff0877ac */ /* 0x000e620008000a00 */
[----:B------:R-:W-:Y:S01]  /*4dd0*/  MOV R3, 0x0 ;  /* 0x0000000000037802 */ /* 0x000fe20000000f00 */
[----:B------:R-:W-:Y:S02]  /*4de0*/  HFMA2 R12, -RZ, RZ, 0, 5.9604644775390625e-08 ;  /* 0x00000001ff0c7431 */ /* 0x000fe400000001ff */
[----:B------:R-:W-:Y:S02]  /*4df0*/  IMAD.MOV.U32 R8, RZ, RZ, 0x70 ;  /* 0x00000070ff087424 */ /* 0x000fe400078e00ff */
[----:B------:R-:W-:Y:S01]  /*4e00*/  IMAD.MOV.U32 R13, RZ, RZ, RZ ;  /* 0x000000ffff0d7224 */ /* 0x000fe200078e00ff */
[----:B------:R-:W2:Y:S01]  /*4e10*/  LDCU.64 UR6, c[0x4][0x88] ;  /* 0x01001100ff0677ac */ /* 0x000ea20008000a00 */
[----:B------:R-:W3:Y:S01]  /*4e20*/  LDC.64 R2, c[0x4][R3] ;  /* 0x0100000003027b82 */ /* 0x000ee20000000a00 */
[----:B------:R-:W4:Y:S01]  /*4e30*/  LDCU.64 UR4, c[0x4][0x8] ;  /* 0x01000100ff0477ac */ /* 0x000f220008000a00 */
[----:B-1----:R-:W-:Y:S01]  /*4e40*/  MOV R5, UR9 ;  /* 0x0000000900057c02 */ /* 0x002fe20008000f00 */
[----:B------:R-:W-:Y:S01]  /*4e50*/  IMAD.U32 R4, RZ, RZ, UR8 ;  /* 0x00000008ff047e24 */ /* 0x000fe2000f8e00ff */
[----:B--2---:R-:W-:Y:S01]  /*4e60*/  MOV R7, UR7 ;  /* 0x0000000700077c02 */ /* 0x004fe20008000f00 */
[----:B------:R-:W-:Y:S01]  /*4e70*/  IMAD.U32 R6, RZ, RZ, UR6 ;  /* 0x00000006ff067e24 */ /* 0x000fe2000f8e00ff */
[----:B----4-:R-:W-:Y:S01]  /*4e80*/  MOV R11, UR5 ;  /* 0x00000005000b7c02 */ /* 0x010fe20008000f00 */
[----:B------:R-:W-:Y:S02]  /*4e90*/  IMAD.U32 R10, RZ, RZ, UR4 ;  /* 0x00000004ff0a7e24 */ /* 0x000fe4000f8e00ff */
[----:B------:R-:W-:Y:S07]  /*4ea0*/  LEPC R20, `(.L_x_82) ;  /* 0x000000001014794e */ /* 0x000fee0000000000 */
[----:B---3-5:R-:W-:Y:S05]  /*4eb0*/  CALL.ABS.NOINC R2 ;  /* 0x0000000002007343 */ /* 0x028fea0003c00000 */
.L_x_82:
[----:B------:R-:W-:Y:S01]  /*4ec0*/  LOP3.LUT P0, RZ, R166, 0x1b0, RZ, 0xc0, !PT ;  /* 0x000001b0a6ff7812 */ /* 0x000fe2000780c0ff */
[----:B------:R-:W-:Y:S11]  /*4ed0*/  BSSY.RECONVERGENT B6, `(.L_x_83) ;  /* 0x0000013000067945 */ /* 0x000ff60003800200 */
[----:B------:R-:W-:Y:S01]  /*4ee0*/  @!UPT UIADD3 URZ, UPT, UPT, URZ, URZ, URZ ;  /* 0x000000fffffff290 */ /* 0x000fe2000fffe0ff */
[----:B------:R-:W-:Y:S05]  /*4ef0*/  @!P0 BRA `(.L_x_84) ;  /* 0x0000000000408947 */ /* 0x000fea0003800000 */
        /* <DEDUP_REMOVED lines=16> */
.L_x_84:
[----:B------:R-:W-:Y:S05]  /*5000*/  BSYNC.RECONVERGENT B6 ;  /* 0x0000000000067941 */ /* 0x000fea0003800200 */
.L_x_83:
[----:B------:R-:W-:Y:S01]  /*5010*/  ISETP.NE.U32.AND P4, PT, R146, RZ, PT ;  /* 0x000000ff9200720c */ /* 0x000fe20003f85070 */
[----:B------:R-:W-:Y:S01]  /*5020*/  UISETP.NE.AND UP2, UPT, UR50, URZ, UPT ;  /* 0x000000ff3200728c */ /* 0x000fe2000bf45270 */
[----:B------:R-:W-:Y:S01]  /*5030*/  ISETP.NE.U32.AND P2, PT, RZ, UR38, PT ;  /* 0x00000026ff007c0c */ /* 0x000fe2000bf45070 */
[----:B------:R-:W-:Y:S01]  /*5040*/  UISETP.NE.U32.AND UP1, UPT, UR44, URZ, UPT ;  /* 0x000000ff2c00728c */ /* 0x000fe2000bf25070 */
[----:B------:R-:W-:Y:S01]  /*5050*/  ISETP.NE.AND.EX P4, PT, R147, RZ, PT, P4 ;  /* 0x000000ff9300720c */ /* 0x000fe20003f85340 */
[----:B------:R-:W-:Y:S01]  /*5060*/  UPLOP3.LUT UP0, UPT, UPT, UPT, UPT, 0x40, 0x4 ;  /* 0x000000000004789c */ /* 0x000fe20003f0e870 */
[----:B------:R-:W-:Y:S01]  /*5070*/  ISETP.NE.AND.EX P2, PT, RZ, UR39, PT, P2 ;  /* 0x00000027ff007c0c */ /* 0x000fe2000bf45320 */
[----:B------:R-:W-:Y:S01]  /*5080*/  UISETP.NE.AND.EX UP1, UPT, UR45, URZ, UPT, UP1 ;  /* 0x000000ff2d00728c */ /* 0x000fe2000bf25310 */
[----:B------:R-:W-:Y:S04]  /*5090*/  PLOP3.LUT P1, PT, PT, PT, UP2, 0x80, 0x8 ;  /* 0x000000000008781c */ /* 0x000fe80003f2f028 */
[----:B------:R-:W-:Y:S06]  /*50a0*/  @UP2 UPLOP3.LUT UP0, UPT, UPT, UPT, UP1, 0x80, 0x8 ;  /* 0x000000000008289c */ /* 0x000fec0003f0f010 */
[----:B------:R-:W-:Y:S01]  /*50b0*/  PLOP3.LUT P0, PT, PT, PT, UP0, 0x80, 0x8 ;  /* 0x000000000008781c */ /* 0x000fe20003f0f008 */
[----:B------:R-:W-:Y:S01]  /*50c0*/  @!UPT UIADD3 URZ, UPT, UPT, URZ, URZ, URZ ;  /* 0x000000fffffff290 */ /* 0x000fe2000fffe0ff */
[----:B------:R-:W-:Y:S11]  /*50d0*/  BRA.U !UP1, `(.L_x_85) ;  /* 0x0000000109387547 */ /* 0x000ff6000b800000 */
[----:B------:R-:W-:Y:S01]  /*50e0*/  UISETP.NE.U32.AND UP0, UPT, UR38, URZ, UPT ;  /* 0x000000ff2600728c */ /* 0x000fe2000bf05070 */
[----:B------:R-:W-:Y:S02]  /*50f0*/  HFMA2 R0, -RZ, RZ, 0, 5.9604644775390625e-08 ;  /* 0x00000001ff007431 */ /* 0x000fe400000001ff */
[----:B------:R-:W-:Y:S01]  /*5100*/  IMAD.MOV.U32 R151, RZ, RZ, 0x1 ;  /* 0x00000001ff977424 */ /* 0x000fe200078e00ff */
[----:B------:R-:W-:Y:S06]  /*5110*/  UISETP.NE.AND.EX UP0, UPT, UR39, URZ, UPT, UP0 ;  /* 0x000000ff2700728c */ /* 0x000fec000bf05300 */
[----:B------:R-:W-:Y:S05]  /*5120*/  PLOP3.LUT P3, PT, PT, PT, UP0, 0x80, 0x8 ;  /* 0x000000000008781c */ /* 0x000fea0003f6f008 */
[----:B------:R-:W1:Y:S01]  /*5130*/  @UP0 LDCU.64 UR6, c[0x0][0x888] ;  /* 0x00011100ff0607ac */ /* 0x000e620008000a00 */
[----:B------:R-:W-:Y:S07]  /*5140*/  @UP0 UIMAD UR4, UR36, UR44, URZ ;  /* 0x0000002c240402a4 */ /* 0x000fee000f8e02ff */
[----:B------:R-:W-:Y:S01]  /*5150*/  @!P3 PRMT R151, R0, 0x7610, R151 ;  /* 0x000076100097b816 */ /* 0x000fe20000000097 */
[----:B-1----:R-:W-:Y:S03]  /*5160*/  @UP0 UIMAD.WIDE UR6, UR4, 0x4, UR6 ;  /* 0x00000004040608a5 */ /* 0x002fe6000f8e0206 */
[----:B------:R-:W1:Y:S03]  /*5170*/  @!UP0 LDCU UR4, c[0x0][0x880] ;  /* 0x00011000ff0487ac */ /* 0x000e660008000800 */
[----:B------:R-:W-:Y:S01]  /*5180*/  IMAD.U32 R2, RZ, RZ, UR6 ;  /* 0x00000006ff027e24 */ /* 0x000fe2000f8e00ff */
[----:B------:R-:W-:Y:S05]  /*5190*/  MOV R3, UR7 ;  /* 0x0000000700037c02 */ /* 0x000fea0008000f00 */
[----:B-----5:R2:W5:Y:S02]  /*51a0*/  @P3 LDG.E R82, desc[UR46][R2.64] ;  /* 0x0000002e02523981 */ /* 0x020564000c1e1900 */
[----:B-12---:R-:W-:Y:S02]  /*51b0*/  @!P3 IMAD.U32 R82, RZ, RZ, UR4 ;  /* 0x00000004ff52be24 */ /* 0x006fe4000f8e00ff */
.L_x_85:
[----:B------:R-:W-:Y:S05]  /*51c0*/  @!P4 BRA `(.L_x_86) ;  /* 0x000000000020c947 */ /* 0x000fea0003800000 */
[----:B------:R-:W-:Y:S04]  /*51d0*/  ISETP.NE.U32.AND P3, PT, R144, RZ, PT ;  /* 0x000000ff9000720c */ /* 0x000fe80003f65070 */
[----:B------:R-:W-:Y:S11]  /*51e0*/  ISETP.NE.AND.EX P3, PT, R145, RZ, PT, P3 ;  /* 0x000000ff9100720c */ /* 0x000ff60003f65330 */
[----:B------:R-:W-:Y:S02]  /*51f0*/  @!UPT UIADD3 URZ, UPT, UPT, URZ, URZ, URZ ;  /* 0x000000fffffff290 */ /* 0x000fe4000fffe0ff */
[----:B------:R-:W1:Y:S01]  /*5200*/  @P3 LDC.64 R2, c[0x0][0x8a8] ;  /* 0x00022a00ff023b82 */ /* 0x000e620000000a00 */
[----:B------:R-:W-:Y:S04]  /*5210*/  @P3 IMAD R0, R146, UR36, RZ ;  /* 0x0000002492003c24 */ /* 0x000fe8000f8e02ff */
[----:B-1----:R-:W-:Y:S05]  /*5220*/  @P3 IMAD.WIDE R2, R0, 0x4, R2 ;  /* 0x0000000400023825 */ /* 0x002fea00078e0202 */
[----:B-----5:R1:W5:Y:S02]  /*5230*/  @P3 LDG.E R78, desc[UR46][R2.64] ;  /* 0x0000002e024e3981 */ /* 0x020364000c1e1900 */
[----:B-1----:R-:W2:Y:S02]  /*5240*/  @!P3 LDC R78, c[0x0][0x8a0] ;  /* 0x00022800ff4ebb82 */ /* 0x002ea40000000800 */
.L_x_86:
[----:B-----5:R-:W-:Y:S01]  /*5250*/  ISETP.NE.AND P4, PT, R82, RZ, PT ;  /* 0x000000ff5200720c */ /* 0x020fe20003f85270 */
[----:B------:R-:W-:Y:S01]  /*5260*/  BSSY B1, `(.L_x_87) ;  /* 0x0000048000017945 */ /* 0x000fe20003800000 */
[----:B------:R-:W-:Y:S01]  /*5270*/  SEL R7, RZ, 0xffffffff, P2 ;  /* 0xffffffffff077807 */ /* 0x000fe20001000000 */
[----:B------:R-:W-:Y:S01]  /*5280*/  IMAD.MOV.U32 R117, RZ, RZ, 0x1 ;  /* 0x00000001ff757424 */ /* 0x000fe200078e00ff */
[----:B------:R-:W-:Y:S01]  /*5290*/  LOP3.LUT P3, RZ, R151, 0xff, RZ, 0xc0, !PT ;  /* 0x000000ff97ff7812 */ /* 0x000fe2000786c0ff */
[----:B------:R-:W-:Y:S01]  /*52a0*/  IMAD R80, R76, 0x80, R79 ;  /* 0x000000804c507824 */ /* 0x000fe200078e024f */
[----:B------:R-:W-:Y:S02]  /*52b0*/  @P1 SEL R0, RZ, 0xffffffff, P4 ;  /* 0xffffffffff001807 */ /* 0x000fe40002000000 */
[----:B------:R-:W-:Y:S02]  /*52c0*/  CS2R R98, SRZ ;  /* 0x0000000000627805 */ /* 0x000fe4000001ff00 */
[----:B------:R-:W-:Y:S02]  /*52d0*/  LEA R3, R160, UR49, 0x3 ;  /* 0x00000031a0037c11 */ /* 0x000fe4000f8e18ff */
[----:B------:R-:W-:Y:S02]  /*52e0*/  CS2R R96, SRZ ;  /* 0x0000000000607805 */ /* 0x000fe4000001ff00 */
[----:B------:R-:W-:Y:S02]  /*52f0*/  @P0 SEL R0, R7, R0, !P3 ;  /* 0x0000000007000207 */ /* 0x000fe40005800000 */
[----:B------:R-:W-:Y:S02]  /*5300*/  CS2R R94, SRZ ;  /* 0x00000000005e7805 */ /* 0x000fe4000001ff00 */
[----:B------:R-:W-:Y:S02]  /*5310*/  LEA R116, R76, UR49, 0x3 ;  /* 0x000000314c747c11 */ /* 0x000fe4000f8e18ff */
[----:B------:R-:W-:Y:S02]  /*5320*/  CS2R R92, SRZ ;  /* 0x00000000005c7805 */ /* 0x000fe4000001ff00 */
[----:B------:R-:W-:Y:S02]  /*5330*/  @P1 LOP3.LUT R0, R0, 0x1, RZ, 0xc0, !PT ;  /* 0x0000000100001812 */ /* 0x000fe400078ec0ff */
[----:B------:R-:W-:Y:S02]  /*5340*/  CS2R R90, SRZ ;  /* 0x00000000005a7805 */ /* 0x000fe4000001ff00 */
[----:B------:R-:W-:Y:S02]  /*5350*/  SHF.L.U32 R5, R162, 0x1f, RZ ;  /* 0x0000001fa2057819 */ /* 0x000fe400000006ff */
[----:B------:R-:W-:Y:S02]  /*5360*/  CS2R R88, SRZ ;  /* 0x0000000000587805 */ /* 0x000fe4000001ff00 */
[----:B------:R-:W-:Y:S02]  /*5370*/  ISETP.NE.U32.OR P6, PT, R0, 0x1, !P1 ;  /* 0x000000010000780c */ /* 0x000fe40004fc5470 */
[----:B------:R-:W-:Y:S02]  /*5380*/  CS2R R102, SRZ ;  /* 0x0000000000667805 */ /* 0x000fe4000001ff00 */
[----:B------:R-:W-:Y:S02]  /*5390*/  PLOP3.LUT P2, PT, PT, PT, UP1, 0x80, 0x8 ;  /* 0x000000000008781c */ /* 0x000fe40003f4f018 */
[----:B------:R-:W-:Y:S02]  /*53a0*/  CS2R R100, SRZ ;  /* 0x0000000000647805 */ /* 0x000fe4000001ff00 */
[----:B------:R-:W-:Y:S02]  /*53b0*/  SEL R0, RZ, 0xffffffff, P4 ;  /* 0xffffffffff007807 */ /* 0x000fe40002000000 */
[----:B------:R-:W-:Y:S03]  /*53c0*/  P2R R104, PR, RZ, 0x40 ;  /* 0x00000040ff687803 */ /* 0x000fe60000000000 */
[----:B------:R-:W-:Y:S04]  /*53d0*/  @P6 SHF.L.U32 R2, R159, 0x1f, RZ ;  /* 0x0000001f9f026819 */ /* 0x000fe800000006ff */
[----:B------:R-:W-:Y:S01]  /*53e0*/  @P2 SEL R0, R7, R0, !P3 ;  /* 0x0000000007002207 */ /* 0x000fe20005800000 */
[----:B------:R-:W1:Y:S03]  /*53f0*/  @P6 SYNCS.PHASECHK.TRANS64.TRYWAIT P1, [R3+URZ+0x50], R2 ;  /* 0x00005002030065a7 */ /* 0x000e6600080211ff */
[----:B------:R-:W-:Y:S04]  /*5400*/  LOP3.LUT R0, R0, 0x1, RZ, 0xc0, !PT ;  /* 0x0000000100007812 */ /* 0x000fe800078ec0ff */
[----:B------:R-:W-:Y:S04]  /*5410*/  ISETP.NE.U32.AND P5, PT, R0, 0x1, PT ;  /* 0x000000010000780c */ /* 0x000fe80003fa5070 */
[----:B------:R-:W-:Y:S01]  /*5420*/  P2R R118, PR, RZ, 0x20 ;  /* 0x00000020ff767803 */ /* 0x000fe20000000000 */
[----:B------:R3:W4:Y:S01]  /*5430*/  SYNCS.PHASECHK.TRANS64.TRYWAIT P0, [R116+URZ+0xa0], R5 ;  /* 0x0000a005740075a7 */ /* 0x00072200080011ff */
[----:B-1----:R-:W-:Y:S01]  /*5440*/  @P6 SEL R117, RZ, 0x1, !P1 ;  /* 0x00000001ff756807 */ /* 0x002fe20004800000 */
[----:B---3--:R-:W-:Y:S06]  /*5450*/  @!P6 BRA `(.L_x_88) ;  /* 0x0000000000a0e947 */ /* 0x008fec0003800000 */
[----:B------:R-:W-:Y:S01]  /*5460*/  @P5 IMAD R7, R160, 0x2000, R153 ;  /* 0x00002000a0075824 */ /* 0x000fe200078e0299 */
[----:B------:R-:W-:Y:S01]  /*5470*/  ISETP.NE.AND P1, PT, R117, RZ, PT ;  /* 0x000000ff7500720c */ /* 0x000fe20003f25270 */
[----:B------:R-:W-:Y:S01]  /*5480*/  BSSY B0, `(.L_x_89) ;  /* 0x0000011000007945 */ /* 0x000fe20003800000 */
[----:B------:R-:W-:Y:S01]  /*5490*/  CS2R R102, SRZ ;  /* 0x0000000000667805 */ /* 0x000fe2000001ff00 */
[----:B------:R-:W-:Y:S01]  /*54a0*/  @P5 VIADD R2, R7, UR49 ;  /* 0x0000003107025c36 */ /* 0x000fe20008000000 */
[----:B------:R-:W-:Y:S02]  /*54b0*/  CS2R R100, SRZ ;  /* 0x0000000000647805 */ /* 0x000fe4000001ff00 */
[----:B------:R-:W-:Y:S02]  /*54c0*/  CS2R R90, SRZ ;  /* 0x00000000005a7805 */ /* 0x000fe4000001ff00 */
[----:B------:R-:W-:Y:S01]  /*54d0*/  CS2R R88, SRZ ;  /* 0x0000000000587805 */ /* 0x000fe2000001ff00 */
[--C-:B------:R-:W-:Y:S01]  /*54e0*/  @P5 IMAD.IADD R6, R165, 0x1, R2.reuse ;  /* 0x00000001a5065824 */ /* 0x100fe200078e0202 */
[----:B------:R-:W-:Y:S01]  /*54f0*/  CS2R R94, SRZ ;  /* 0x00000000005e7805 */ /* 0x000fe2000001ff00 */
[--C-:B------:R-:W-:Y:S01]  /*5500*/  @P5 IMAD.IADD R4, R164, 0x1, R2.reuse ;  /* 0x00000001a4045824 */ /* 0x100fe200078e0202 */
[----:B------:R-:W-:Y:S01]  /*5510*/  CS2R R92, SRZ ;  /* 0x00000000005c7805 */ /* 0x000fe2000001ff00 */
[----:B------:R-:W-:Y:S01]  /*5520*/  @P5 IMAD R2, R163, 0x10, R2 ;  /* 0x00000010a3025824 */ /* 0x000fe200078e0202 */
[----:B------:R-:W-:Y:S02]  /*5530*/  CS2R R98, SRZ ;  /* 0x0000000000627805 */ /* 0x000fe4000001ff00 */
[----:B------:R-:W-:Y:S01]  /*5540*/  CS2R R96, SRZ ;  /* 0x0000000000607805 */ /* 0x000fe2000001ff00 */
[----:B------:R-:W-:Y:S06]  /*5550*/  @P1 BRA `(.L_x_90) ;  /* 0x00000000000c1947 */ /* 0x000fec0003800000 */
[----:B------:R-:W-:Y:S04]  /*5560*/  SHF.L.U32 R0, R159, 0x1f, RZ ;  /* 0x0000001f9f007819 */ /* 0x000fe800000006ff */
[----:B------:R-:W1:Y:S02]  /*5570*/  SYNCS.PHASECHK.TRANS64.TRYWAIT P1, [R3+URZ+0x50], R0 ;  /* 0x00005000030075a7 */ /* 0x000e6400080211ff */
[----:B-1----:R-:W-:Y:S05]  /*5580*/  @!P1 BRA `(.L_x_91) ;  /* 0x00000034006c9947 */ /* 0x002fea0003800000 */
.L_x_90:
[----:B------:R-:W-:Y:S05]  /*5590*/  BSYNC B0 ;  /* 0x0000000000007941 */ /* 0x000fea0003800000 */
.L_x_89:
[----:B------:R-:W-:Y:S01]  /*55a0*/  ISETP.NE.AND P1, PT, R118, RZ, PT ;  /* 0x000000ff7600720c */ /* 0x000fe20003f25270 */
[----:B-1----:R-:W-:Y:S02]  /*55b0*/  VIADD R3, R3, 0x60 ;  /* 0x0000006003037836 */ /* 0x002fe40000000000 */
[----:B------:R-:W-:Y:S02]  /*55c0*/  IMAD.U32 R0, RZ, RZ, UR37 ;  /* 0x00000025ff007e24 */ /* 0x000fe4000f8e00ff */
[----:B------:R-:W-:Y:S03]  /*55d0*/  VIADD R160, R160, 0x1 ;  /* 0x00000001a0a07836 */ /* 0x000fe60000000000 */
[----:B------:R-:W-:Y:S05]  /*55e0*/  PRMT R0, R0, 0x654, R3 ;  /* 0x0000065400007816 */ /* 0x000fea0000000003 */
[----:B------:R1:W3:Y:S04]  /*55f0*/  @P1 LDS.128 R100, [R7+UR49+0x200] ;  /* 0x0002003107641984 */ /* 0x0002e80008000c00 */
[----:B------:R1:W1:Y:S04]  /*5600*/  @P1 LDS.128 R88, [R6+0x200] ;  /* 0x0002000006581984 */ /* 0x0002680000000c00 */
[----:B------:R1:W1:Y:S04]  /*5610*/  @P1 LDS.128 R92, [R4+0x200] ;  /* 0x00020000045c1984 */ /* 0x0002680000000c00 */
[----:B------:R1:W1:Y:S01]  /*5620*/  @P1 LDS.128 R96, [R2+0x200] ;  /* 0x0002000002601984 */ /* 0x0002620000000c00 */
[C---:B------:R-:W-:Y:S01]  /*5630*/  ISETP.NE.AND P1, PT, R160.reuse, 0x2, PT ;  /* 0x00000002a000780c */ /* 0x040fe20003f25270 */
[----:B------:R-:W-:Y:S01]  /*5640*/  @!PT LDS RZ, [RZ] ;  /* 0x00000000fffff984 */ /* 0x000fe20000000800 */
[----:B------:R-:W-:Y:S01]  /*5650*/  @!PT LDS RZ, [RZ] ;  /* 0x00000000fffff984 */ /* 0x000fe20000000800 */
[----:B------:R-:W-:Y:S01]  /*5660*/  @!PT LDS RZ, [RZ] ;  /* 0x00000000fffff984 */ /* 0x000fe20000000800 */
[----:B------:R-:W-:Y:S01]  /*5670*/  @!PT LDS RZ, [RZ] ;  /* 0x00000000fffff984 */ /* 0x000fe20000000800 */
[----:B------:R5:W-:Y:S06]  /*5680*/  MEMBAR.ALL.CTA ;  /* 0x0000000000007992 */ /* 0x000bec0000008000 */
[----:B-----5:R-:W5:Y:S01]  /*5690*/  FENCE.VIEW.ASYNC.S ;  /* 0x00000000000073c6 */ /* 0x020f620000000000 */
[----:B------:R-:W-:Y:S01]  /*56a0*/  SEL R160, R160, RZ, P1 ;  /* 0x000000ffa0a07207 */ /* 0x000fe20000800000 */
[----:B-----5:R5:W-:Y:S02]  /*56b0*/  SYNCS.ARRIVE.TRANS64.RED.A1T0 RZ, [R0+URZ], RZ ;  /* 0x000000ff00ff79a7 */ /* 0x020be400081004ff */
[----:B-----5:R-:W-:Y:S04]  /*56c0*/  SEL R0, RZ, 0x1, P1 ;  /* 0x00000001ff007807 */ /* 0x020fe80000800000 */
[----:B---3--:R-:W-:Y:S02]  /*56d0*/  LOP3.LUT R159, R159, R0, RZ, 0x3c, !PT ;  /* 0x000000009f9f7212 */ /* 0x008fe400078e3cff */
.L_x_88:
[----:B------:R-:W-:Y:S05]  /*56e0*/  BSYNC B1 ;  /* 0x0000000000017941 */ /* 0x000fea0003800000 */
.L_x_87:
[----:B------:R-:W-:Y:S04]  /*56f0*/  SHF.R.U32.HI R3, RZ, 0x15, R80 ;  /* 0x00000015ff037819 */ /* 0x000fe80000011650 */
[----:B------:R-:W-:Y:S01]  /*5700*/  LOP3.LUT P1, RZ, R3, 0x3, R154, 0x48, !PT ;  /* 0x0000000303ff7812 */ /* 0x000fe2000782489a */
[----:B------:R-:W-:Y:S01]  /*5710*/  @!UPT UIADD3 URZ, UPT, UPT, URZ, URZ, URZ ;  /* 0x000000fffffff290 */ /* 0x000fe2000fffe0ff */
[----:B----4-:R-:W-:Y:S11]  /*5720*/  @P0 BRA `(.L_x_92) ;  /* 0x0000000000080947 */ /* 0x010ff60003800000 */
[----:B------:R-:W3:Y:S02]  /*5730*/  SYNCS.PHASECHK.TRANS64.TRYWAIT P0, [R116+URZ+0xa0], R5 ;  /* 0x0000a005740075a7 */ /* 0x000ee400080011ff */
[----:B---3--:R-:W-:Y:S05]  /*5740*/  @!P0 BRA `(.L_x_93) ;  /* 0x0000003400108947 */ /* 0x008fea0003800000 */
.L_x_92:
[----:B------:R-:W-:Y:S05]  /*5750*/  @!P1 BRA `(.L_x_94) ;  /* 0x0000000000409947 */ /* 0x000fea0003800000 */
[----:B------:R-:W3:Y:S01]  /*5760*/  LDCU.64 UR8, c[0x4][0x70] ;  /* 0x01000e00ff0877ac */ /* 0x000ee20008000a00 */
[----:B------:R-:W-:Y:S01]  /*5770*/  MOV R3, 0x0 ;  /* 0x0000000000037802 */ /* 0x000fe20000000f00 */
[----:B------:R-:W-:Y:S02]  /*5780*/  HFMA2 R12, -RZ, RZ, 0, 5.9604644775390625e-08 ;  /* 0x00000001ff0c7431 */ /* 0x000fe400000001ff */
[----:B------:R-:W-:Y:S02]  /*5790*/  IMAD.MOV.U32 R8, RZ, RZ, 0x192 ;  /* 0x00000192ff087424 */ /* 0x000fe400078e00ff */
[----:B------:R-:W-:Y:S01]  /*57a0*/  IMAD.MOV.U32 R13, RZ, RZ, RZ ;  /* 0x000000ffff0d7224 */ /* 0x000fe200078e00ff */
[----:B------:R-:W4:Y:S01]  /*57b0*/  LDCU.64 UR6, c[0x4][0x78] ;  /* 0x01000f00ff0677ac */ /* 0x000f220008000a00 */
[----:B-1----:R-:W1:Y:S01]  /*57c0*/  LDC.64 R2, c[0x4][R3] ;  /* 0x0100000003027b82 */ /* 0x002e620000000a00 */
[----:B------:R-:W5:Y:S01]  /*57d0*/  LDCU.64 UR4, c[0x4][0x10] ;  /* 0x01000200ff0477ac */ /* 0x000f620008000a00 */
[----:B---3--:R-:W-:Y:S01]  /*57e0*/  MOV R5, UR9 ;  /* 0x0000000900057c02 */ /* 0x008fe20008000f00 */
[----:B------:R-:W-:Y:S01]  /*57f0*/  IMAD.U32 R4, RZ, RZ, UR8 ;  /* 0x00000008ff047e24 */ /* 0x000fe2000f8e00ff */
[----:B----4-:R-:W-:Y:S01]  /*5800*/  MOV R7, UR7 ;  /* 0x0000000700077c02 */ /* 0x010fe20008000f00 */
[----:B------:R-:W-:Y:S01]  /*5810*/  IMAD.U32 R6, RZ, RZ, UR6 ;  /* 0x00000006ff067e24 */ /* 0x000fe2000f8e00ff */
[----:B-----5:R-:W-:Y:S01]  /*5820*/  MOV R11, UR5 ;  /* 0x00000005000b7c02 */ /* 0x020fe20008000f00 */
[----:B------:R-:W-:Y:S02]  /*5830*/  IMAD.U32 R10, RZ, RZ, UR4 ;  /* 0x00000004ff0a7e24 */ /* 0x000fe4000f8e00ff */
[----:B------:R-:W-:Y:S07]  /*5840*/  LEPC R20, `(.L_x_94) ;  /* 0x000000001014794e */ /* 0x000fee0000000000 */
[----:B-12---:R-:W-:Y:S05]  /*5850*/  CALL.ABS.NOINC R2 ;  /* 0x0000000002007343 */ /* 0x006fea0003c00000 */
.L_x_94:
[----:B------:R-:W-:Y:S01]  /*5860*/  SHF.L.U32 R83, R100, 0x10, RZ ;  /* 0x0000001064537819 */ /* 0x000fe200000006ff */
[----:B------:R-:W-:Y:S05]  /*5870*/  WARPSYNC.ALL ;  /* 0x0000000000007948 */ /* 0x000fea0003800000 */
[----:B------:R-:W-:Y:S01]  /*5880*/  R2UR UR4, R80 ;  /* 0x00000000500472ca */ /* 0x000fe200000e0000 */
[----:B------:R-:W-:Y:S01]  /*5890*/  BSSY.RECONVERGENT B0, `(.L_x_95) ;  /* 0x0000121000007945 */ /* 0x000fe20003800200 */
[----:B------:R-:W-:Y:S02]  /*58a0*/  ISETP.NE.AND P6, PT, R104, RZ, PT ;  /* 0x000000ff6800720c */ /* 0x000fe40003fc5270 */
[----:B------:R-:W-:Y:S02]  /*58b0*/  IADD3 R119, PT, PT, R153, UR49, RZ ;  /* 0x0000003199777c10 */ /* 0x000fe4000fffe0ff */
[----:B------:R-:W-:Y:S02]  /*58c0*/  SHF.L.U32 R124, R163, 0x4, RZ ;  /* 0x00000004a37c7819 */ /* 0x000fe400000006ff */
[-C--:B------:R-:W-:Y:S02]  /*58d0*/  IADD3 R172, PT, PT, R165, R119.reuse, RZ ;  /* 0x00000077a5ac7210 */ /* 0x080fe40007ffe0ff */
[----:B------:R-:W-:Y:S02]  /*58e0*/  IADD3 R171, PT, PT, R164, R119, RZ ;  /* 0x00000077a4ab7210 */ /* 0x000fe40007ffe0ff */
[----:B------:R-:W-:Y:S01]  /*58f0*/  IADD3 R170, PT, PT, R119, R124, RZ ;  /* 0x0000007c77aa7210 */ /* 0x000fe20007ffe0ff */
[----:B-1-3--:R-:W2:Y:S01]  /*5900*/  LDTM.x64 R4, tmem[UR4] ;  /* 0x00000004000479ee */ /* 0x00aea20008340000 */
[C---:B------:R-:W-:Y:S02]  /*5910*/  PRMT R81, R100.reuse, 0x8880, RZ ;  /* 0x0000888064517816 */ /* 0x040fe400000000ff */
[----:B------:R-:W-:Y:S02]  /*5920*/  SHF.R.S32.HI R83, RZ, 0x18, R83 ;  /* 0x00000018ff537819 */ /* 0x000fe40000011453 */
[----:B------:R-:W-:Y:S02]  /*5930*/  SHF.R.S32.HI R86, RZ, 0x18, R101 ;  /* 0x00000018ff567819 */ /* 0x000fe40000011465 */
[----:B------:R-:W-:Y:S02]  /*5940*/  SHF.L.U32 R84, R100, 0x8, RZ ;  /* 0x0000000864547819 */ /* 0x000fe400000006ff */
[----:B------:R-:W-:Y:S02]  /*5950*/  SHF.L.U32 R85, R101, 0x8, RZ ;  /* 0x0000000865557819 */ /* 0x000fe400000006ff */
[----:B------:R-:W-:Y:S02]  /*5960*/  SHF.R.S32.HI R84, RZ, 0x18, R84 ;  /* 0x00000018ff547819 */ /* 0x000fe40000011454 */
[----:B------:R-:W-:Y:S02]  /*5970*/  SHF.R.S32.HI R85, RZ, 0x18, R85 ;  /* 0x00000018ff557819 */ /* 0x000fe40000011455 */
[----:B------:R-:W-:Y:S02]  /*5980*/  SHF.L.U32 R87, R98, 0x8, RZ ;  /* 0x0000000862577819 */ /* 0x000fe400000006ff */
[----:B------:R-:W-:Y:S02]  /*5990*/  ISETP.NE.AND P0, PT, R167, RZ, PT ;  /* 0x000000ffa700720c */ /* 0x000fe40003f05270 */
[----:B------:R-:W-:Y:S02]  /*59a0*/  SHF.R.S32.HI R87, RZ, 0x18, R87 ;  /* 0x00000018ff577819 */ /* 0x000fe40000011457 */
[----:B------:R-:W-:Y:S02]  /*59b0*/  LEA R125, R160, UR49, 0x3 ;  /* 0x00000031a07d7c11 */ /* 0x000fe4000f8e18ff */
[----:B------:R-:W-:Y:S01]  /*59c0*/  @P6 SHF.L.U32 R126, R159, 0x1f, RZ ;  /* 0x0000001f9f7e6819 */ /* 0x000fe200000006ff */
[C---:B--2---:R-:W-:Y:S02]  /*59d0*/  IMAD R0, R78.reuse, R4, RZ ;  /* 0x000000044e007224 */ /* 0x044fe400078e02ff */
[C---:B------:R-:W-:Y:S02]  /*59e0*/  IMAD R2, R78.reuse, R5, RZ ;  /* 0x000000054e027224 */ /* 0x040fe400078e02ff */
[----:B------:R-:W-:Y:S02]  /*59f0*/  IMAD R3, R78, R6, RZ ;  /* 0x000000064e037224 */ /* 0x000fe400078e02ff */
[-C--:B------:R-:W-:Y:S01]  /*5a00*/  IMAD R0, R81, R82.reuse, R0 ;  /* 0x0000005251007224 */ /* 0x080fe200078e0200 */
[----:B------:R-:W-:Y:S01]  /*5a10*/  SHF.R.S32.HI R81, RZ, 0x18, R100 ;  /* 0x00000018ff517819 */ /* 0x000fe20000011464 */
[-C--:B------:R-:W-:Y:S01]  /*5a20*/  IMAD R2, R83, R82.reuse, R2 ;  /* 0x0000005253027224 */ /* 0x080fe200078e0202 */
[C---:B------:R-:W-:Y:S01]  /*5a30*/  PRMT R83, R101.reuse, 0x8880, RZ ;  /* 0x0000888065537816 */ /* 0x040fe200000000ff */
[----:B------:R-:W-:Y:S01]  /*5a40*/  IMAD R3, R84, R82, R3 ;  /* 0x0000005254037224 */ /* 0x000fe200078e0203 */
[----:B------:R-:W-:Y:S01]  /*5a50*/  SHF.L.U32 R84, R101, 0x10, RZ ;  /* 0x0000001065547819 */ /* 0x000fe200000006ff */
[C---:B------:R-:W-:Y:S02]  /*5a60*/  IMAD R7, R78.reuse, R7, RZ ;  /* 0x000000074e077224 */ /* 0x040fe400078e02ff */
[C---:B------:R-:W-:Y:S01]  /*5a70*/  IMAD R4, R78.reuse, R8, RZ ;  /* 0x000000084e047224 */ /* 0x040fe200078e02ff */
[----:B------:R-:W-:Y:S01]  /*5a80*/  SHF.R.S32.HI R84, RZ, 0x18, R84 ;  /* 0x00000018ff547819 */ /* 0x000fe20000011454 */
[----:B------:R-:W-:Y:S02]  /*5a90*/  IMAD R5, R78, R9, RZ ;  /* 0x000000094e057224 */ /* 0x000fe400078e02ff */
[----:B------:R-:W-:Y:S01]  /*5aa0*/  IMAD R7, R81, R82, R7 ;  /* 0x0000005251077224 */ /* 0x000fe200078e0207 */
[----:B------:R-:W-:Y:S01]  /*5ab0*/  PRMT R81, R102, 0x8880, RZ ;  /* 0x0000888066517816 */ /* 0x000fe200000000ff */
[----:B------:R-:W-:Y:S02]  /*5ac0*/  IMAD R6, R78, R10, RZ ;  /* 0x0000000a4e067224 */ /* 0x000fe400078e02ff */
[-C--:B------:R-:W-:Y:S01]  /*5ad0*/  IMAD R4, R83, R82.reuse, R4 ;  /* 0x0000005253047224 */ /* 0x080fe200078e0204 */
[----:B------:R-:W-:Y:S01]  /*5ae0*/  I2IP.S8.S32.SAT R105, R7, R3, RZ ;  /* 0x0000000307697239 */ /* 0x000fe200000014ff */
[----:B------:R-:W-:Y:S01]  /*5af0*/  IMAD R5, R84, R82, R5 ;  /* 0x0000005254057224 */ /* 0x000fe200078e0205 */
[----:B------:R-:W-:Y:S01]  /*5b00*/  SHF.L.U32 R83, R102, 0x10, RZ ;  /* 0x0000001066537819 */ /* 0x000fe200000006ff */
[----:B------:R-:W-:Y:S01]  /*5b10*/  IMAD R11, R78, R11, RZ ;  /* 0x0000000b4e0b7224 */ /* 0x000fe200078e02ff */
[----:B------:R-:W-:Y:S01]  /*5b20*/  I2IP.S8.S32.SAT R104, R2, R0, R105 ;  /* 0x0000000002687239 */ /* 0x000fe20000001469 */
[----:B------:R-:W-:Y:S01]  /*5b30*/  IMAD R6, R85, R82, R6 ;  /* 0x0000005255067224 */ /* 0x000fe200078e0206 */
[----:B------:R-:W-:Y:S01]  /*5b40*/  SHF.R.S32.HI R83, RZ, 0x18, R83 ;  /* 0x00000018ff537819 */ /* 0x000fe20000011453 */
[----:B------:R-:W-:Y:S01]  /*5b50*/  IMAD R8, R78, R12, RZ ;  /* 0x0000000c4e087224 */ /* 0x000fe200078e02ff */
[----:B------:R-:W-:Y:S01]  /*5b60*/  SHF.L.U32 R85, R102, 0x8, RZ ;  /* 0x0000000866557819 */ /* 0x000fe200000006ff */
[----:B------:R-:W-:Y:S02]  /*5b70*/  IMAD R9, R78, R13, RZ ;  /* 0x0000000d4e097224 */ /* 0x000fe400078e02ff */
[----:B------:R-:W-:Y:S01]  /*5b80*/  IMAD R11, R86, R82, R11 ;  /* 0x00000052560b7224 */ /* 0x000fe200078e020b */
[----:B------:R-:W-:Y:S01]  /*5b90*/  SHF.R.S32.HI R85, RZ, 0x18, R85 ;  /* 0x00000018ff557819 */ /* 0x000fe20000011455 */
[C---:B------:R-:W-:Y:S01]  /*5ba0*/  IMAD R10, R78.reuse, R14, RZ ;  /* 0x0000000e4e0a7224 */ /* 0x040fe200078e02ff */
[----:B------:R-:W-:Y:S01]  /*5bb0*/  SHF.R.S32.HI R86, RZ, 0x18, R103 ;  /* 0x00000018ff567819 */ /* 0x000fe20000011467 */
[----:B------:R-:W-:Y:S01]  /*5bc0*/  IMAD R8, R81, R82, R8 ;  /* 0x0000005251087224 */ /* 0x000fe200078e0208 */
[----:B------:R-:W-:Y:S01]  /*5bd0*/  I2IP.S8.S32.SAT R106, R11, R6, RZ ;  /* 0x000000060b6a7239 */ /* 0x000fe200000014ff */
[----:B------:R-:W-:Y:S01]  /*5be0*/  IMAD R9, R83, R82, R9 ;  /* 0x0000005253097224 */ /* 0x000fe200078e0209 */
[C---:B------:R-:W-:Y:S01]  /*5bf0*/  PRMT R83, R103.reuse, 0x8880, RZ ;  /* 0x0000888067537816 */ /* 0x040fe200000000ff */
[----:B------:R-:W-:Y:S01]  /*5c00*/  IMAD.U32 R84, R103, 0x10000, RZ ;  /* 0x0001000067547824 */ /* 0x000fe200078e00ff */
[----:B------:R-:W-:Y:S01]  /*5c10*/  I2IP.S8.S32.SAT R105, R5, R4, R106 ;  /* 0x0000000405697239 */ /* 0x000fe2000000146a */
[C---:B------:R-:W-:Y:S01]  /*5c20*/  IMAD R15, R78.reuse, R15, RZ ;  /* 0x0000000f4e0f7224 */ /* 0x040fe200078e02ff */
[----:B------:R-:W-:Y:S01]  /*5c30*/  SHF.R.S32.HI R81, RZ, 0x18, R102 ;  /* 0x00000018ff517819 */ /* 0x000fe20000011466 */
[----:B------:R-:W-:Y:S01]  /*5c40*/  IMAD R10, R85, R82, R10 ;  /* 0x00000052550a7224 */ /* 0x000fe200078e020a */
[----:B------:R-:W-:Y:S01]  /*5c50*/  SHF.R.S32.HI R84, RZ, 0x18, R84 ;  /* 0x00000018ff547819 */ /* 0x000fe20000011454 */
[C---:B------:R-:W-:Y:S01]  /*5c60*/  IMAD R12, R78.reuse, R16, RZ ;  /* 0x000000104e0c7224 */ /* 0x040fe200078e02ff */
[----:B------:R-:W-:Y:S01]  /*5c70*/  SHF.L.U32 R85, R103, 0x8, RZ ;  /* 0x0000000867557819 */ /* 0x000fe200000006ff */
[----:B------:R-:W-:Y:S02]  /*5c80*/  IMAD R13, R78, R17, RZ ;  /* 0x000000114e0d7224 */ /* 0x000fe400078e02ff */
[----:B------:R-:W-:Y:S01]  /*5c90*/  IMAD R15, R81, R82, R15 ;  /* 0x00000052510f7224 */ /* 0x000fe200078e020f */
[----:B------:R-:W-:Y:S01]  /*5ca0*/  PRMT R81, R88, 0x8880, RZ ;  /* 0x0000888058517816 */ /* 0x000fe200000000ff */
[----:B------:R-:W-:Y:S01]  /*5cb0*/  IMAD R14, R78, R18, RZ ;  /* 0x000000124e0e7224 */ /* 0x000fe200078e02ff */
[----:B------:R-:W-:Y:S01]  /*5cc0*/  SHF.R.S32.HI R85, RZ, 0x18, R85 ;  /* 0x00000018ff557819 */ /* 0x000fe20000011455 */
[----:B------:R-:W-:Y:S01]  /*5cd0*/  IMAD R12, R83, R82, R12 ;  /* 0x00000052530c7224 */ /* 0x000fe200078e020c */
[----:B------:R-:W-:Y:S01]  /*5ce0*/  I2IP.S8.S32.SAT R106, R15, R10, RZ ;  /* 0x0000000a0f6a7239 */ /* 0x000fe200000014ff */
[----:B------:R-:W-:Y:S01]  /*5cf0*/  IMAD R13, R84, R82, R13 ;  /* 0x00000052540d7224 */ /* 0x000fe200078e020d */
[----:B------:R-:W-:Y:S01]  /*5d00*/  SHF.L.U32 R83, R88, 0x10, RZ ;  /* 0x0000001058537819 */ /* 0x000fe200000006ff */
[C---:B------:R-:W-:Y:S01]  /*5d10*/  IMAD R19, R78.reuse, R19, RZ ;  /* 0x000000134e137224 */ /* 0x040fe200078e02ff */
[----:B------:R-:W-:Y:S01]  /*5d20*/  I2IP.S8.S32.SAT R106, R9, R8, R106 ;  /* 0x00000008096a7239 */ /* 0x000fe2000000146a */
[----:B------:R-:W-:Y:S01]  /*5d30*/  IMAD R14, R85, R82, R14 ;  /* 0x00000052550e7224 */ /* 0x000fe200078e020e */
[----:B------:R-:W-:Y:S01]  /*5d40*/  SHF.R.S32.HI R83, RZ, 0x18, R83 ;  /* 0x00000018ff537819 */ /* 0x000fe20000011453 */
[C---:B------:R-:W-:Y:S01]  /*5d50*/  IMAD R16, R78.reuse, R20, RZ ;  /* 0x000000144e107224 */ /* 0x040fe200078e02ff */
[----:B------:R-:W-:Y:S01]  /*5d60*/  SHF.L.U32 R84, R89, 0x10, RZ ;  /* 0x0000001059547819 */ /* 0x000fe200000006ff */
[----:B------:R-:W-:Y:S01]  /*5d70*/  IMAD R17, R78, R21, RZ ;  /* 0x000000154e117224 */ /* 0x000fe200078e02ff */
[----:B------:R-:W-:Y:S01]  /*5d80*/  SHF.L.U32 R85, R88, 0x8, RZ ;  /* 0x0000000858557819 */ /* 0x000fe200000006ff */
[----:B------:R-:W-:Y:S01]  /*5d90*/  IMAD R19, R86, R82, R19 ;  /* 0x0000005256137224 */ /* 0x000fe200078e0213 */
[----:B------:R-:W-:Y:S01]  /*5da0*/  SHF.R.S32.HI R84, RZ, 0x18, R84 ;  /* 0x00000018ff547819 */ /* 0x000fe20000011454 */
[C---:B------:R-:W-:Y:S01]  /*5db0*/  IMAD R18, R78.reuse, R22, RZ ;  /* 0x000000164e127224 */ /* 0x040fe200078e02ff */
[----:B------:R-:W-:Y:S01]  /*5dc0*/  SHF.R.S32.HI R85, RZ, 0x18, R85 ;  /* 0x00000018ff557819 */ /* 0x000fe20000011455 */
[----:B------:R-:W-:Y:S01]  /*5dd0*/  IMAD R16, R81, R82, R16 ;  /* 0x0000005251107224 */ /* 0x000fe200078e0210 */
[----:B------:R-:W-:Y:S01]  /*5de0*/  I2IP.S8.S32.SAT R107, R19, R14, RZ ;  /* 0x0000000e136b7239 */ /* 0x000fe200000014ff */
[-C--:B------:R-:W-:Y:S01]  /*5df0*/  IMAD R17, R83, R82.reuse, R17 ;  /* 0x0000005253117224 */ /* 0x080fe200078e0211 */
[----:B------:R-:W-:Y:S01]  /*5e00*/  PRMT R83, R89, 0x8880, RZ ;  /* 0x0000888059537816 */ /* 0x000fe200000000ff */
[C---:B------:R-:W-:Y:S01]  /*5e10*/  IMAD R23, R78.reuse, R23, RZ ;  /* 0x000000174e177224 */ /* 0x040fe200078e02ff */
[----:B------:R-:W-:Y:S01]  /*5e20*/  SHF.R.S32.HI R81, RZ, 0x18, R88 ;  /* 0x00000018ff517819 */ /* 0x000fe20000011458 */
[----:B------:R-:W-:Y:S01]  /*5e30*/  IMAD R18, R85, R82, R18 ;  /* 0x0000005255127224 */ /* 0x000fe200078e0212 */
[----:B------:R-:W-:Y:S01]  /*5e40*/  SHF.L.U32 R85, R89, 0x8, RZ ;  /* 0x0000000859557819 */ /* 0x000fe200000006ff */
[C---:B------:R-:W-:Y:S01]  /*5e50*/  IMAD R20, R78.reuse, R24, RZ ;  /* 0x000000184e147224 */ /* 0x040fe200078e02ff */
[----:B------:R-:W-:Y:S01]  /*5e60*/  I2IP.S8.S32.SAT R107, R13, R12, R107 ;  /* 0x0000000c0d6b7239 */ /* 0x000fe2000000146b */
[----:B------:R-:W-:Y:S01]  /*5e70*/  IMAD R21, R78, R25, RZ ;  /* 0x000000194e157224 */ /* 0x000fe200078e02ff */
[----:B------:R-:W-:Y:S01]  /*5e80*/  SHF.R.S32.HI R85, RZ, 0x18, R85 ;  /* 0x00000018ff557819 */ /* 0x000fe20000011455 */
[----:B------:R-:W-:Y:S01]  /*5e90*/  IMAD R23, R81, R82, R23 ;  /* 0x0000005251177224 */ /* 0x000fe200078e0217 */
[----:B------:R-:W-:Y:S01]  /*5ea0*/  PRMT R81, R90, 0x8880, RZ ;  /* 0x000088805a517816 */ /* 0x000fe200000000ff */
[----:B------:R-:W-:Y:S01]  /*5eb0*/  IMAD R22, R78, R26, RZ ;  /* 0x0000001a4e167224 */ /* 0x000fe200078e02ff */
[----:B------:R1:W-:Y:S01]  /*5ec0*/  STS.128 [R153+UR49+0x4200], R104 ;  /* 0x0042006899007988 */ /* 0x0003e20008000c31 */
[----:B------:R-:W-:Y:S01]  /*5ed0*/  IMAD R20, R83, R82, R20 ;  /* 0x0000005253147224 */ /* 0x000fe200078e0214 */
[----:B------:R-:W-:Y:S01]  /*5ee0*/  I2IP.S8.S32.SAT R108, R23, R18, RZ ;  /* 0x00000012176c7239 */ /* 0x000fe200000014ff */
[----:B------:R-:W-:Y:S01]  /*5ef0*/  IMAD R21, R84, R82, R21 ;  /* 0x0000005254157224 */ /* 0x000fe200078e0215 */
[----:B------:R-:W-:Y:S01]  /*5f00*/  SHF.R.S32.HI R86, RZ, 0x18, R89 ;  /* 0x00000018ff567819 */ /* 0x000fe20000011459 */
[----:B------:R-:W-:Y:S01]  /*5f10*/  IMAD.U32 R83, R90, 0x10000, RZ ;  /* 0x000100005a537824 */ /* 0x000fe200078e00ff */
[----:B------:R-:W-:Y:S01]  /*5f20*/  I2IP.S8.S32.SAT R108, R17, R16, R108 ;  /* 0x00000010116c7239 */ /* 0x000fe2000000146c */
[----:B------:R-:W-:Y:S01]  /*5f30*/  IMAD R27, R78, R27, RZ ;  /* 0x0000001b4e1b7224 */ /* 0x000fe200078e02ff */
[----:B------:R-:W-:Y:S01]  /*5f40*/  SHF.L.U32 R84, R91, 0x10, RZ ;  /* 0x000000105b547819 */ /* 0x000fe200000006ff */
[----:B------:R-:W-:Y:S01]  /*5f50*/  IMAD R22, R85, R82, R22 ;  /* 0x0000005255167224 */ /* 0x000fe200078e0216 */
[----:B------:R-:W-:Y:S01]  /*5f60*/  SHF.L.U32 R85, R90, 0x8, RZ ;  /* 0x000000085a557819 */ /* 0x000fe200000006ff */
[C---:B------:R-:W-:Y:S01]  /*5f70*/  IMAD R24, R78.reuse, R28, RZ ;  /* 0x0000001c4e187224 */ /* 0x040fe200078e02ff */
[----:B------:R-:W-:Y:S01]  /*5f80*/  SHF.R.S32.HI R83, RZ, 0x18, R83 ;  /* 0x00000018ff537819 */ /* 0x000fe20000011453 */
[----:B------:R-:W-:Y:S01]  /*5f90*/  IMAD R25, R78, R29, RZ ;  /* 0x0000001d4e197224 */ /* 0x000fe200078e02ff */
[----:B------:R-:W-:Y:S01]  /*5fa0*/  SHF.R.S32.HI R84, RZ, 0x18, R84 ;  /* 0x00000018ff547819 */ /* 0x000fe20000011454 */
[----:B------:R-:W-:Y:S01]  /*5fb0*/  IMAD R27, R86, R82, R27 ;  /* 0x00000052561b7224 */ /* 0x000fe200078e021b */
[----:B------:R-:W-:Y:S01]  /*5fc0*/  SHF.R.S32.HI R85, RZ, 0x18, R85 ;  /* 0x00000018ff557819 */ /* 0x000fe20000011455 */
[C---:B------:R-:W-:Y:S01]  /*5fd0*/  IMAD R26, R78.reuse, R30, RZ ;  /* 0x0000001e4e1a7224 */ /* 0x040fe200078e02ff */
[----:B------:R-:W-:Y:S01]  /*5fe0*/  SHF.R.S32.HI R86, RZ, 0x18, R91 ;  /* 0x00000018ff567819 */ /* 0x000fe2000001145b */
[----:B------:R-:W-:Y:S01]  /*5ff0*/  IMAD R24, R81, R82, R24 ;  /* 0x0000005251187224 */ /* 0x000fe200078e0218 */
[----:B------:R-:W-:Y:S01]  /*6000*/  I2IP.S8.S32.SAT R109, R27, R22, RZ ;  /* 0x000000161b6d7239 */ /* 0x000fe200000014ff */
[----:B------:R-:W-:Y:S01]  /*6010*/  IMAD R25, R83, R82, R25 ;  /* 0x0000005253197224 */ /* 0x000fe200078e0219 */
[----:B------:R-:W-:Y:S01]  /*6020*/  SHF.R.S32.HI R81, RZ, 0x18, R90 ;  /* 0x00000018ff517819 */ /* 0x000fe2000001145a */
[C---:B------:R-:W-:Y:S01]  /*6030*/  IMAD R31, R78.reuse, R31, RZ ;  /* 0x0000001f4e1f7224 */ /* 0x040fe200078e02ff */
[----:B------:R-:W-:Y:S01]  /*6040*/  I2IP.S8.S32.SAT R109, R21, R20, R109 ;  /* 0x00000014156d7239 */ /* 0x000fe2000000146d */
[----:B------:R-:W-:Y:S01]  /*6050*/  IMAD R26, R85, R82, R26 ;  /* 0x00000052551a7224 */ /* 0x000fe200078e021a */
[C---:B------:R-:W-:Y:S01]  /*6060*/  PRMT R83, R91.reuse, 0x8880, RZ ;  /* 0x000088805b537816 */ /* 0x040fe200000000ff */
[C---:B------:R-:W-:Y:S01]  /*6070*/  IMAD R28, R78.reuse, R32, RZ ;  /* 0x000000204e1c7224 */ /* 0x040fe200078e02ff */
[----:B------:R-:W-:Y:S01]  /*6080*/  SHF.L.U32 R85, R91, 0x8, RZ ;  /* 0x000000085b557819 */ /* 0x000fe200000006ff */
[C---:B------:R-:W-:Y:S02]  /*6090*/  IMAD R29, R78.reuse, R33, RZ ;  /* 0x000000214e1d7224 */ /* 0x040fe400078e02ff */
[----:B------:R-:W-:Y:S01]  /*60a0*/  IMAD R31, R81, R82, R31 ;  /* 0x00000052511f7224 */ /* 0x000fe200078e021f */
[----:B------:R-:W-:Y:S01]  /*60b0*/  SHF.R.S32.HI R85, RZ, 0x18, R85 ;  /* 0x00000018ff557819 */ /* 0x000fe20000011455 */
[----:B------:R-:W-:Y:S01]  /*60c0*/  IMAD R30, R78, R34, RZ ;  /* 0x000000224e1e7224 */ /* 0x000fe200078e02ff */
[----:B------:R-:W-:Y:S01]  /*60d0*/  PRMT R81, R92, 0x8880, RZ ;  /* 0x000088805c517816 */ /* 0x000fe200000000ff */
[----:B------:R-:W-:Y:S01]  /*60e0*/  IMAD R28, R83, R82, R28 ;  /* 0x00000052531c7224 */ /* 0x000fe200078e021c */
[----:B------:R-:W-:Y:S01]  /*60f0*/  I2IP.S8.S32.SAT R110, R31, R26, RZ ;  /* 0x0000001a1f6e7239 */ /* 0x000fe200000014ff */
[----:B------:R-:W-:Y:S01]  /*6100*/  IMAD R29, R84, R82, R29 ;  /* 0x00000052541d7224 */ /* 0x000fe200078e021d */
[----:B------:R-:W-:Y:S01]  /*6110*/  SHF.L.U32 R83, R92, 0x10, RZ ;  /* 0x000000105c537819 */ /* 0x000fe200000006ff */
[----:B------:R-:W-:Y:S01]  /*6120*/  IMAD R35, R78, R35, RZ ;  /* 0x000000234e237224 */ /* 0x000fe200078e02ff */
[----:B------:R-:W-:Y:S01]  /*6130*/  I2IP.S8.S32.SAT R110, R25, R24, R110 ;  /* 0x00000018196e7239 */ /* 0x000fe2000000146e */
[----:B------:R-:W-:Y:S01]  /*6140*/  IMAD R30, R85, R82, R30 ;  /* 0x00000052551e7224 */ /* 0x000fe200078e021e */
[----:B------:R-:W-:Y:S01]  /*6150*/  SHF.L.U32 R85, R92, 0x8, RZ ;  /* 0x000000085c557819 */ /* 0x000fe200000006ff */
[C---:B------:R-:W-:Y:S01]  /*6160*/  IMAD R32, R78.reuse, R36, RZ ;  /* 0x000000244e207224 */ /* 0x040fe200078e02ff */
[----:B------:R-:W-:Y:S01]  /*6170*/  SHF.R.S32.HI R83, RZ, 0x18, R83 ;  /* 0x00000018ff537819 */ /* 0x000fe20000011453 */
[----:B------:R-:W-:Y:S01]  /*6180*/  IMAD R33, R78, R37, RZ ;  /* 0x000000254e217224 */ /* 0x000fe200078e02ff */
[----:B------:R-:W-:Y:S01]  /*6190*/  SHF.R.S32.HI R85, RZ, 0x18, R85 ;  /* 0x00000018ff557819 */ /* 0x000fe20000011455 */
[----:B------:R-:W-:Y:S01]  /*61a0*/  IMAD R35, R86, R82, R35 ;  /* 0x0000005256237224 */ /* 0x000fe200078e0223 */
[----:B------:R-:W-:Y:S01]  /*61b0*/  PRMT R84, R93, 0x8880, RZ ;  /* 0x000088805d547816 */ /* 0x000fe200000000ff */
[----:B------:R-:W-:Y:S01]  /*61c0*/  IMAD R34, R78, R38, RZ ;  /* 0x000000264e227224 */ /* 0x000fe200078e02ff */
[----:B------:R-:W-:Y:S01]  /*61d0*/  SHF.L.U32 R86, R96, 0x10, RZ ;  /* 0x0000001060567819 */ /* 0x000fe200000006ff */
[----:B------:R-:W-:Y:S01]  /*61e0*/  IMAD R32, R81, R82, R32 ;  /* 0x0000005251207224 */ /* 0x000fe200078e0220 */
[----:B------:R-:W-:Y:S01]  /*61f0*/  SHF.R.S32.HI R81, RZ, 0x18, R92 ;  /* 0x00000018ff517819 */ /* 0x000fe2000001145c */
[C---:B------:R-:W-:Y:S01]  /*6200*/  IMAD R39, R78.reuse, R39, RZ ;  /* 0x000000274e277224 */ /* 0x040fe200078e02ff */
[----:B------:R-:W-:Y:S01]  /*6210*/  I2IP.S8.S32.SAT R111, R35, R30, RZ ;  /* 0x0000001e236f7239 */ /* 0x000fe200000014ff */
[-C--:B------:R-:W-:Y:S02]  /*6220*/  IMAD R33, R83, R82.reuse, R33 ;  /* 0x0000005253217224 */ /* 0x080fe400078e0221 */
[----:B------:R-:W-:Y:S01]  /*6230*/  IMAD R34, R85, R82, R34 ;  /* 0x0000005255227224 */ /* 0x000fe200078e0222 */
[----:B------:R-:W-:Y:S01]  /*6240*/  I2IP.S8.S32.SAT R111, R29, R28, R111 ;  /* 0x0000001c1d6f7239 */ /* 0x000fe2000000146f */
[C---:B------:R-:W-:Y:S01]  /*6250*/  IMAD.U32 R83, R93.reuse, 0x10000, RZ ;  /* 0x000100005d537824 */ /* 0x040fe200078e00ff */
[----:B------:R-:W-:Y:S01]  /*6260*/  SHF.L.U32 R85, R93, 0x8, RZ ;  /* 0x000000085d557819 */ /* 0x000fe200000006ff */
[----:B------:R-:W-:Y:S01]  /*6270*/  IMAD R39, R81, R82, R39 ;  /* 0x0000005251277224 */ /* 0x000fe200078e0227 */
[----:B------:R-:W-:Y:S01]  /*6280*/  MOV R81, R84 ;  /* 0x0000005400517202 */ /* 0x000fe20000000f00 */
[C---:B------:R-:W-:Y:S01]  /*6290*/  IMAD R36, R78.reuse, R40, RZ ;  /* 0x000000284e247224 */ /* 0x040fe200078e02ff */
[----:B------:R-:W-:Y:S01]  /*62a0*/  SHF.R.S32.HI R83, RZ, 0x18, R83 ;  /* 0x00000018ff537819 */ /* 0x000fe20000011453 */
[C---:B------:R-:W-:Y:S01]  /*62b0*/  IMAD R37, R78.reuse, R41, RZ ;  /* 0x000000294e257224 */ /* 0x040fe200078e02ff */
[----:B------:R-:W-:Y:S01]  /*62c0*/  SHF.R.S32.HI R85, RZ, 0x18, R85 ;  /* 0x00000018ff557819 */ /* 0x000fe20000011455 */
[C---:B------:R-:W-:Y:S01]  /*62d0*/  IMAD R38, R78.reuse, R42, RZ ;  /* 0x0000002a4e267224 */ /* 0x040fe200078e02ff */
[----:B------:R1:W-:Y:S01]  /*62e0*/  STS.128 [R172+0x4200], R108 ;  /* 0x0042006cac007388 */ /* 0x0003e20000000c00 */
[----:B------:R-:W-:Y:S01]  /*62f0*/  IMAD R36, R81, R82, R36 ;  /* 0x0000005251247224 */ /* 0x000fe200078e0224 */
[----:B------:R-:W-:Y:S01]  /*6300*/  I2IP.S8.S32.SAT R112, R39, R34, RZ ;  /* 0x0000002227707239 */ /* 0x000fe200000014ff */
[-C--:B------:R-:W-:Y:S01]  /*6310*/  IMAD R37, R83, R82.reuse, R37 ;  /* 0x0000005253257224 */ /* 0x080fe200078e0225 */
[----:B------:R-:W-:Y:S01]  /*6320*/  SHF.R.S32.HI R84, RZ, 0x18, R93 ;  /* 0x00000018ff547819 */ /* 0x000fe2000001145d */
[----:B------:R-:W-:Y:S01]  /*6330*/  IMAD R43, R78, R43, RZ ;  /* 0x0000002b4e2b7224 */ /* 0x000fe200078e02ff */
[C---:B------:R-:W-:Y:S01]  /*6340*/  SHF.L.U32 R83, R94.reuse, 0x10, RZ ;  /* 0x000000105e537819 */ /* 0x040fe200000006ff */
[----:B------:R-:W-:Y:S01]  /*6350*/  IMAD R38, R85, R82, R38 ;  /* 0x0000005255267224 */ /* 0x000fe200078e0226 */
[----:B------:R-:W-:Y:S01]  /*6360*/  PRMT R81, R94, 0x8880, RZ ;  /* 0x000088805e517816 */ /* 0x000fe200000000ff */
[----:B------:R-:W-:Y:S01]  /*6370*/  IMAD R40, R78, R44, RZ ;  /* 0x0000002c4e287224 */ /* 0x000fe200078e02ff */
[----:B------:R-:W-:Y:S01]  /*6380*/  SHF.L.U32 R85, R94, 0x8, RZ ;  /* 0x000000085e557819 */ /* 0x000fe200000006ff */
[----:B------:R-:W-:Y:S01]  /*6390*/  IMAD R41, R78, R45, RZ ;  /* 0x0000002d4e297224 */ /* 0x000fe200078e02ff */
[----:B------:R-:W-:Y:S01]  /*63a0*/  SHF.R.S32.HI R83, RZ, 0x18, R83 ;  /* 0x00000018ff537819 */ /* 0x000fe20000011453 */
[----:B------:R-:W-:Y:S01]  /*63b0*/  IMAD R43, R84, R82, R43 ;  /* 0x00000052542b7224 */ /* 0x000fe200078e022b */
[----:B------:R-:W-:Y:S01]  /*63c0*/  SHF.R.S32.HI R85, RZ, 0x18, R85 ;  /* 0x00000018ff557819 */ /* 0x000fe20000011455 */
[C---:B------:R-:W-:Y:S01]  /*63d0*/  IMAD R42, R78.reuse, R46, RZ ;  /* 0x0000002e4e2a7224 */ /* 0x040fe200078e02ff */
[----:B------:R-:W-:Y:S01]  /*63e0*/  I2IP.S8.S32.SAT R112, R33, R32, R112 ;  /* 0x0000002021707239 */ /* 0x000fe20000001470 */
[----:B------:R-:W-:Y:S01]  /*63f0*/  IMAD R40, R81, R82, R40 ;  /* 0x0000005251287224 */ /* 0x000fe200078e0228 */
[----:B------:R-:W-:Y:S01]  /*6400*/  SHF.R.S32.HI R84, RZ, 0x18, R94 ;  /* 0x00000018ff547819 */ /* 0x000fe2000001145e */
[----:B------:R-:W-:Y:S01]  /*6410*/  IMAD R47, R78, R47, RZ ;  /* 0x0000002f4e2f7224 */ /* 0x000fe200078e02ff */
[----:B------:R-:W-:Y:S01]  /*6420*/  I2IP.S8.S32.SAT R113, R43, R38, RZ ;  /* 0x000000262b717239 */ /* 0x000fe200000014ff */
[-C--:B------:R-:W-:Y:S01]  /*6430*/  IMAD R41, R83, R82.reuse, R41 ;  /* 0x0000005253297224 */ /* 0x080fe200078e0229 */
[----:B------:R-:W-:Y:S01]  /*6440*/  PRMT R81, R95, 0x8880, RZ ;  /* 0x000088805f517816 */ /* 0x000fe200000000ff */
[-C--:B------:R-:W-:Y:S01]  /*6450*/  IMAD R42, R85, R82.reuse, R42 ;  /* 0x00000052552a7224 */ /* 0x080fe200078e022a */
[----:B------:R-:W-:Y:S01]  /*6460*/  SHF.L.U32 R83, R95, 0x10, RZ ;  /* 0x000000105f537819 */ /* 0x000fe200000006ff */
[----:B------:R-:W-:Y:S01]  /*6470*/  IMAD R47, R84, R82, R47 ;  /* 0x00000052542f7224 */ /* 0x000fe200078e022f */
[----:B------:R-:W-:Y:S01]  /*6480*/  I2IP.S8.S32.SAT R113, R37, R36, R113 ;  /* 0x0000002425717239 */ /* 0x000fe20000001471 */
[C---:B------:R-:W-:Y:S01]  /*6490*/  IMAD R44, R78.reuse, R48, RZ ;  /* 0x000000304e2c7224 */ /* 0x040fe200078e02ff */
[----:B------:R-:W-:Y:S01]  /*64a0*/  SHF.R.S32.HI R83, RZ, 0x18, R83 ;  /* 0x00000018ff537819 */ /* 0x000fe20000011453 */
[----:B------:R-:W-:Y:S01]  /*64b0*/  IMAD.SHL.U32 R84, R95, 0x100, RZ ;  /* 0x000001005f547824 */ /* 0x000fe200078e00ff */
[----:B------:R-:W-:Y:S01]  /*64c0*/  I2IP.S8.S32.SAT R114, R47, R42, RZ ;  /* 0x0000002a2f727239 */ /* 0x000fe200000014ff */
[----:B------:R-:W-:Y:S01]  /*64d0*/  IMAD R45, R78, R49, RZ ;  /* 0x000000314e2d7224 */ /* 0x000fe200078e02ff */
[----:B------:R-:W-:Y:S01]  /*64e0*/  PRMT R85, R96, 0x8880, RZ ;  /* 0x0000888060557816 */ /* 0x000fe200000000ff */
[----:B------:R-:W-:Y:S01]  /*64f0*/  IMAD R44, R81, R82, R44 ;  /* 0x00000052512c7224 */ /* 0x000fe200078e022c */
[----:B------:R-:W-:Y:S01]  /*6500*/  SHF.R.S32.HI R81, RZ, 0x18, R84 ;  /* 0x00000018ff517819 */ /* 0x000fe20000011454 */
[C---:B------:R-:W-:Y:S01]  /*6510*/  IMAD R46, R78.reuse, R50, RZ ;  /* 0x000000324e2e7224 */ /* 0x040fe200078e02ff */
[----:B------:R-:W-:Y:S01]  /*6520*/  I2IP.S8.S32.SAT R114, R41, R40, R114 ;  /* 0x0000002829727239 */ /* 0x000fe20000001472 */
[----:B------:R-:W-:Y:S01]  /*6530*/  IMAD R45, R83, R82, R45 ;  /* 0x00000052532d7224 */ /* 0x000fe200078e022d */
[----:B------:R-:W-:Y:S01]  /*6540*/  SHF.R.S32.HI R83, RZ, 0x18, R95 ;  /* 0x00000018ff537819 */ /* 0x000fe2000001145f */
[----:B------:R-:W-:Y:S01]  /*6550*/  IMAD R51, R78, R51, RZ ;  /* 0x000000334e337224 */ /* 0x000fe200078e02ff */
[----:B------:R-:W-:Y:S01]  /*6560*/  SHF.L.U32 R84, R96, 0x8, RZ ;  /* 0x0000000860547819 */ /* 0x000fe200000006ff */
[C---:B------:R-:W-:Y:S02]  /*6570*/  IMAD R48, R78.reuse, R52, RZ ;  /* 0x000000344e307224 */ /* 0x040fe400078e02ff */
[-C--:B------:R-:W-:Y:S01]  /*6580*/  IMAD R46, R81, R82.reuse, R46 ;  /* 0x00000052512e7224 */ /* 0x080fe200078e022e */
[----:B------:R-:W-:Y:S01]  /*6590*/  SHF.R.S32.HI R81, RZ, 0x18, R86 ;  /* 0x00000018ff517819 */ /* 0x000fe20000011456 */
[C---:B------:R-:W-:Y:S01]  /*65a0*/  IMAD R49, R78.reuse, R53, RZ ;  /* 0x000000354e317224 */ /* 0x040fe200078e02ff */
[----:B------:R-:W-:Y:S01]  /*65b0*/  SHF.R.S32.HI R86, RZ, 0x18, R99 ;  /* 0x00000018ff567819 */ /* 0x000fe20000011463 */
[----:B------:R-:W-:Y:S01]  /*65c0*/  IMAD R51, R83, R82, R51 ;  /* 0x0000005253337224 */ /* 0x000fe200078e0233 */
[----:B------:R-:W-:Y:S01]  /*65d0*/  SHF.R.S32.HI R83, RZ, 0x18, R84 ;  /* 0x00000018ff537819 */ /* 0x000fe20000011454 */
[C---:B------:R-:W-:Y:S01]  /*65e0*/  IMAD R50, R78.reuse, R54, RZ ;  /* 0x000000364e327224 */ /* 0x040fe200078e02ff */
[----:B------:R-:W-:Y:S01]  /*65f0*/  SHF.R.S32.HI R84, RZ, 0x18, R96 ;  /* 0x00000018ff547819 */ /* 0x000fe20000011460 */
[----:B------:R-:W-:Y:S01]  /*6600*/  IMAD R48, R85, R82, R48 ;  /* 0x0000005255307224 */ /* 0x000fe200078e0230 */
[----:B------:R-:W-:Y:S01]  /*6610*/  I2IP.S8.S32.SAT R115, R51, R46, RZ ;  /* 0x0000002e33737239 */ /* 0x000fe200000014ff */
[C---:B------:R-:W-:Y:S01]  /*6620*/  IMAD R55, R78.reuse, R55, RZ ;  /* 0x000000374e377224 */ /* 0x040fe200078e02ff */
[----:B------:R-:W-:Y:S01]  /*6630*/  SHF.L.U32 R85, R97, 0x10, RZ ;  /* 0x0000001061557819 */ /* 0x000fe200000006ff */
[----:B------:R-:W-:Y:S01]  /*6640*/  IMAD R49, R81, R82, R49 ;  /* 0x0000005251317224 */ /* 0x000fe200078e0231 */
[----:B------:R-:W-:Y:S01]  /*6650*/  PRMT R81, R97, 0x8880, RZ ;  /* 0x0000888061517816 */ /* 0x000fe200000000ff */
[----:B------:R-:W-:Y:S01]  /*6660*/  IMAD R52, R78, R56, RZ ;  /* 0x000000384e347224 */ /* 0x000fe200078e02ff */
[----:B------:R-:W-:Y:S01]  /*6670*/  I2IP.S8.S32.SAT R115, R45, R44, R115 ;  /* 0x0000002c2d737239 */ /* 0x000fe20000001473 */
[-C--:B------:R-:W-:Y:S01]  /*6680*/  IMAD R50, R83, R82.reuse, R50 ;  /* 0x0000005253327224 */ /* 0x080fe200078e0232 */
[----:B------:R-:W-:Y:S01]  /*6690*/  SHF.R.S32.HI R83, RZ, 0x18, R85 ;  /* 0x00000018ff537819 */ /* 0x000fe20000011455 */
[-C--:B------:R-:W-:Y:S01]  /*66a0*/  IMAD R55, R84, R82.reuse, R55 ;  /* 0x0000005254377224 */ /* 0x080fe200078e0237 */
[----:B------:R-:W-:Y:S01]  /*66b0*/  PRMT R85, R98, 0x8880, RZ ;  /* 0x0000888062557816 */ /* 0x000fe200000000ff */
[----:B------:R-:W-:Y:S01]  /*66c0*/  IMAD R52, R81, R82, R52 ;  /* 0x0000005251347224 */ /* 0x000fe200078e0234 */
[----:B------:R-:W-:Y:S01]  /*66d0*/  SHF.L.U32 R81, R97, 0x8, RZ ;  /* 0x0000000861517819 */ /* 0x000fe200000006ff */
[C---:B------:R-:W-:Y:S01]  /*66e0*/  IMAD R53, R78.reuse, R57, RZ ;  /* 0x000000394e357224 */ /* 0x040fe200078e02ff */
[----:B------:R1:W-:Y:S01]  /*66f0*/  STS.128 [R171+0x4200], R112 ;  /* 0x00420070ab007388 */ /* 0x0003e20000000c00 */
[----:B------:R-:W-:Y:S01]  /*6700*/  IMAD R54, R78, R58, RZ ;  /* 0x0000003a4e367224 */ /* 0x000fe200078e02ff */
[----:B------:R-:W-:Y:S01]  /*6710*/  SHF.R.S32.HI R81, RZ, 0x18, R81 ;  /* 0x00000018ff517819 */ /* 0x000fe20000011451 */
[----:B------:R-:W-:Y:S01]  /*6720*/  IMAD R53, R83, R82, R53 ;  /* 0x0000005253357224 */ /* 0x000fe200078e0235 */
[----:B------:R-:W-:Y:S01]  /*6730*/  SHF.L.U32 R84, R98, 0x10, RZ ;  /* 0x0000001062547819 */ /* 0x000fe200000006ff */
[C---:B------:R-:W-:Y:S01]  /*6740*/  IMAD R59, R78.reuse, R59, RZ ;  /* 0x0000003b4e3b7224 */ /* 0x040fe200078e02ff */
[----:B------:R-:W-:Y:S01]  /*6750*/  SHF.R.S32.HI R83, RZ, 0x18, R97 ;  /* 0x00000018ff537819 */ /* 0x000fe20000011461 */
[C---:B------:R-:W-:Y:S01]  /*6760*/  IMAD R56, R78.reuse, R60, RZ ;  /* 0x0000003c4e387224 */ /* 0x040fe200078e02ff */
[----:B------:R-:W-:Y:S01]  /*6770*/  I2IP.S8.S32.SAT R120, R55, R50, RZ ;  /* 0x0000003237787239 */ /* 0x000fe200000014ff */
[----:B------:R-:W-:Y:S01]  /*6780*/  IMAD R54, R81, R82, R54 ;  /* 0x0000005251367224 */ /* 0x000fe200078e0236 */
[----:B------:R-:W-:Y:S01]  /*6790*/  SHF.R.S32.HI R84, RZ, 0x18, R84 ;  /* 0x00000018ff547819 */ /* 0x000fe20000011454 */
[----:B------:R-:W-:Y:S01]  /*67a0*/  IMAD R57, R78, R61, RZ ;  /* 0x0000003d4e397224 */ /* 0x000fe200078e02ff */
[----:B------:R-:W-:Y:S01]  /*67b0*/  I2IP.S8.S32.SAT R120, R49, R48, R120 ;  /* 0x0000003031787239 */ /* 0x000fe20000001478 */
[-C--:B------:R-:W-:Y:S01]  /*67c0*/  IMAD R59, R83, R82.reuse, R59 ;  /* 0x00000052533b7224 */ /* 0x080fe200078e023b */
[----:B------:R-:W-:Y:S01]  /*67d0*/  PRMT R83, R99, 0x8880, RZ ;  /* 0x0000888063537816 */ /* 0x000fe200000000ff */
[-C--:B------:R-:W-:Y:S01]  /*67e0*/  IMAD R56, R85, R82.reuse, R56 ;  /* 0x0000005255387224 */ /* 0x080fe200078e0238 */
[----:B------:R-:W-:Y:S01]  /*67f0*/  SHF.R.S32.HI R81, RZ, 0x18, R98 ;  /* 0x00000018ff517819 */ /* 0x000fe20000011462 */
[----:B------:R-:W-:Y:S01]  /*6800*/  IMAD R57, R84, R82, R57 ;  /* 0x0000005254397224 */ /* 0x000fe200078e0239 */
[----:B------:R-:W-:Y:S01]  /*6810*/  I2IP.S8.S32.SAT R121, R59, R54, RZ ;  /* 0x000000363b797239 */ /* 0x000fe200000014ff */
[C---:B------:R-:W-:Y:S01]  /*6820*/  IMAD R58, R78.reuse, R62, RZ ;  /* 0x0000003e4e3a7224 */ /* 0x040fe200078e02ff */
[C---:B------:R-:W-:Y:S01]  /*6830*/  SHF.L.U32 R85, R99.reuse, 0x8, RZ ;  /* 0x0000000863557819 */ /* 0x040fe200000006ff */
[----:B------:R-:W-:Y:S01]  /*6840*/  IMAD.U32 R84, R99, 0x10000, RZ ;  /* 0x0001000063547824 */ /* 0x000fe200078e00ff */
[----:B------:R-:W-:Y:S01]  /*6850*/  I2IP.S8.S32.SAT R121, R53, R52, R121 ;  /* 0x0000003435797239 */ /* 0x000fe20000001479 */
[C---:B------:R-:W-:Y:S01]  /*6860*/  IMAD R63, R78.reuse, R63, RZ ;  /* 0x0000003f4e3f7224 */ /* 0x040fe200078e02ff */
[----:B------:R-:W-:Y:S01]  /*6870*/  SHF.R.S32.HI R85, RZ, 0x18, R85 ;  /* 0x00000018ff557819 */ /* 0x000fe20000011455 */
[C---:B------:R-:W-:Y:S01]  /*6880*/  IMAD R60, R78.reuse, R64, RZ ;  /* 0x000000404e3c7224 */ /* 0x040fe200078e02ff */
[----:B------:R-:W-:Y:S01]  /*6890*/  SHF.R.S32.HI R84, RZ, 0x18, R84 ;  /* 0x00000018ff547819 */ /* 0x000fe20000011454 */
[-C--:B------:R-:W-:Y:S02]  /*68a0*/  IMAD R58, R87, R82.reuse, R58 ;  /* 0x00000052573a7224 */ /* 0x080fe400078e023a */
[C---:B------:R-:W-:Y:S02]  /*68b0*/  IMAD R61, R78.reuse, R65, RZ ;  /* 0x000000414e3d7224 */ /* 0x040fe400078e02ff */
[-C--:B------:R-:W-:Y:S02]  /*68c0*/  IMAD R63, R81, R82.reuse, R63 ;  /* 0x00000052513f7224 */ /* 0x080fe400078e023f */
[----:B------:R-:W-:Y:S02]  /*68d0*/  IMAD R60, R83, R82, R60 ;  /* 0x00000052533c7224 */ /* 0x000fe400078e023c */
[----:B------:R-:W-:Y:S01]  /*68e0*/  IMAD R62, R78, R66, RZ ;  /* 0x000000424e3e7224 */ /* 0x000fe200078e02ff */
[----:B------:R-:W-:Y:S01]  /*68f0*/  I2IP.S8.S32.SAT R122, R63, R58, RZ ;  /* 0x0000003a3f7a7239 */ /* 0x000fe200000014ff */
[----:B------:R-:W-:Y:S02]  /*6900*/  IMAD R61, R84, R82, R61 ;  /* 0x00000052543d7224 */ /* 0x000fe400078e023d */
[----:B------:R-:W-:Y:S01]  /*6910*/  IMAD R67, R78, R67, RZ ;  /* 0x000000434e437224 */ /* 0x000fe200078e02ff */
[----:B------:R-:W-:Y:S01]  /*6920*/  I2IP.S8.S32.SAT R122, R57, R56, R122 ;  /* 0x00000038397a7239 */ /* 0x000fe2000000147a */
[-C--:B------:R-:W-:Y:S02]  /*6930*/  IMAD R62, R85, R82.reuse, R62 ;  /* 0x00000052553e7224 */ /* 0x080fe400078e023e */
[----:B------:R-:W-:Y:S05]  /*6940*/  IMAD R67, R86, R82, R67 ;  /* 0x0000005256437224 */ /* 0x000fea00078e0243 */
[----:B------:R-:W-:Y:S04]  /*6950*/  I2IP.S8.S32.SAT R123, R67, R62, RZ ;  /* 0x0000003e437b7239 */ /* 0x000fe800000014ff */
[----:B------:R-:W-:Y:S05]  /*6960*/  I2IP.S8.S32.SAT R123, R61, R60, R123 ;  /* 0x0000003c3d7b7239 */ /* 0x000fea000000147b */
[----:B------:R1:W-:Y:S01]  /*6970*/  STS.128 [R170+0x4200], R120 ;  /* 0x00420078aa007388 */ /* 0x0003e20000000c00 */
[----:B------:R-:W-:Y:S01]  /*6980*/  @!PT LDS RZ, [RZ] ;  /* 0x00000000fffff984 */ /* 0x000fe20000000800 */
[----:B------:R-:W-:Y:S01]  /*6990*/  @!PT LDS RZ, [RZ] ;  /* 0x00000000fffff984 */ /* 0x000fe20000000800 */
[----:B------:R-:W-:Y:S01]  /*69a0*/  @!PT LDS RZ, [RZ] ;  /* 0x00000000fffff984 */ /* 0x000fe20000000800 */
[----:B------:R-:W-:Y:S01]  /*69b0*/  @!PT LDS RZ, [RZ] ;  /* 0x00000000fffff984 */ /* 0x000fe20000000800 */
[----:B------:R2:W-:Y:S07]  /*69c0*/  MEMBAR.ALL.CTA ;  /* 0x0000000000007992 */ /* 0x0005ee0000008000 */
[----:B--2---:R-:W2:Y:S02]  /*69d0*/  FENCE.VIEW.ASYNC.S ;  /* 0x00000000000073c6 */ /* 0x004ea40000000000 */
[----:B--2---:R-:W-:Y:S06]  /*69e0*/  BAR.SYNC.DEFER_BLOCKING 0x1, 0x80 ;  /* 0x0042000000007b1d */ /* 0x004fec0000010000 */
[----:B------:R-:W-:Y:S05]  /*69f0*/  @P0 BRA `(.L_x_96) ;  /* 0x0000000000280947 */ /* 0x000fea0003800000 */
[----:B------:R-:W-:Y:S02]  /*6a00*/  UIADD3 UR4, UPT, UPT, UR49, 0x4200, URZ ;  /* 0x0000420031047890 */ /* 0x000fe4000fffe0ff */
[----:B------:R-:W-:Y:S01]  /*6a10*/  UIADD3 UR6, UP0, UPT, UR52, 0x680, URZ ;  /* 0x0000068034067890 */ /* 0x000fe2000ff1e0ff */
[----:B------:R-:W-:Y:S03]  /*6a20*/  UMOV UR43, UR36 ;  /* 0x00000024002b7c82 */ /* 0x000fe60008000000 */
[----:B------:R-:W-:Y:S01]  /*6a30*/  MOV R166, UR4 ;  /* 0x0000000400a67c02 */ /* 0x000fe20008000f00 */
[----:B------:R-:W-:Y:S03]  /*6a40*/  UIADD3.X UR7, UPT, UPT, URZ, UR53, URZ, UP0, !UPT ;  /* 0x00000035ff077290 */ /* 0x000fe600087fe4ff */
[----:B------:R-:W-:Y:S11]  /*6a50*/  R2UR UR40, R166 ;  /* 0x00000000a62872ca */ /* 0x000ff600000e0000 */
[----:B------:R-:W-:Y:S02]  /*6a60*/  @!UPT UIADD3 URZ, UPT, UPT, URZ, URZ, URZ ;  /* 0x000000fffffff290 */ /* 0x000fe4000fffe0ff */
[----:B------:R2:W-:Y:S01]  /*6a70*/  UTMASTG.3D [UR40], [UR6] ;  /* 0x00000028060073b5 */ /* 0x0005e20008010000 */
[----:B------:R0:W-:Y:S01]  /*6a80*/  UTMACMDFLUSH ;  /* 0x00000000000079b7 */ /* 0x0001e20000000000 */
[----:B--2---:R-:W-:Y:S04]  /*6a90*/  DEPBAR.LE SB0, 0x1 ;  /* 0x000080400000791a */ /* 0x004fe80000000000 */
.L_x_96:
[----:B------:R-:W-:Y:S05]  /*6aa0*/  BSYNC.RECONVERGENT B0 ;  /* 0x0000000000007941 */ /* 0x000fea0003800200 */
.L_x_95:
[----:B------:R-:W-:Y:S06]  /*6ab0*/  BAR.SYNC.DEFER_BLOCKING 0x1, 0x80 ;  /* 0x0042000000007b1d */ /* 0x000fec0000010000 */
[----:B------:R-:W2:Y:S01]  /*6ac0*/  @P6 SYNCS.PHASECHK.TRANS64.TRYWAIT P0, [R125+URZ+0x50], R126 ;  /* 0x0000507e7d0065a7 */ /* 0x000ea200080011ff */
[----:B------:R-:W-:Y:S01]  /*6ad0*/  BSSY B1, `(.L_x_97) ;  /* 0x0000023000017945 */ /* 0x000fe20003800000 */
[----:B--2---:R-:W-:Y:S03]  /*6ae0*/  @P6 SEL R117, RZ, 0x1, !P0 ;  /* 0x00000001ff756807 */ /* 0x004fe60004000000 */
[----:B------:R-:W-:Y:S05]  /*6af0*/  @!P6 BRA `(.L_x_98) ;  /* 0x000000000080e947 */ /* 0x000fea0003800000 */
[----:B------:R-:W-:Y:S01]  /*6b00*/  ISETP.NE.AND P1, PT, R118, RZ, PT ;  /* 0x000000ff7600720c */ /* 0x000fe20003f25270 */
[----:B------:R-:W-:Y:S01]  /*6b10*/  BSSY B0, `(.L_x_99) ;  /* 0x000000a000007945 */ /* 0x000fe20003800000 */
[----:B------:R-:W-:Y:S11]  /*6b20*/  ISETP.NE.AND P0, PT, R117, RZ, PT ;  /* 0x000000ff7500720c */ /* 0x000ff60003f05270 */
[----:B------:R-:W-:Y:S04]  /*6b30*/  @P1 IMAD R119, R160, 0x2000, R119 ;  /* 0x00002000a0771824 */ /* 0x000fe800078e0277 */
[--C-:B------:R-:W-:Y:S01]  /*6b40*/  @P1 IMAD.IADD R124, R124, 0x1, R119.reuse ;  /* 0x000000017c7c1824 */ /* 0x100fe200078e0277 */
[----:B------:R-:W-:Y:S01]  /*6b50*/  @P1 IADD3 R3, PT, PT, R165, R119, RZ ;  /* 0x00000077a5031210 */ /* 0x000fe20007ffe0ff */
[----:B------:R-:W-:Y:S01]  /*6b60*/  @P1 IMAD.IADD R2, R164, 0x1, R119 ;  /* 0x00000001a4021824 */ /* 0x000fe200078e0277 */
[----:B------:R-:W-:Y:S06]  /*6b70*/  @P0 BRA `(.L_x_100) ;  /* 0x00000000000c0947 */ /* 0x000fec0003800000 */
[----:B------:R-:W-:Y:S04]  /*6b80*/  SHF.L.U32 R0, R159, 0x1f, RZ ;  /* 0x0000001f9f007819 */ /* 0x000fe800000006ff */
[----:B------:R-:W2:Y:S02]  /*6b90*/  SYNCS.PHASECHK.TRANS64.TRYWAIT P0, [R125+URZ+0x50], R0 ;  /* 0x000050007d0075a7 */ /* 0x000ea400080011ff */
[----:B--2---:R-:W-:Y:S05]  /*6ba0*/  @!P0 BRA `(.L_x_101) ;  /* 0x00000020000c8947 */ /* 0x004fea0003800000 */
.L_x_100:
[----:B------:R-:W-:Y:S05]  /*6bb0*/  BSYNC B0 ;  /* 0x0000000000007941 */ /* 0x000fea0003800000 */
.L_x_99:
[----:B------:R-:W-:Y:S01]  /*6bc0*/  ISETP.NE.AND P0, PT, R118, RZ, PT ;  /* 0x000000ff7600720c */ /* 0x000fe20003f05270 */
[----:B--2---:R-:W-:Y:S02]  /*6bd0*/  VIADD R125, R125, 0x60 ;  /* 0x000000607d7d7836 */ /* 0x004fe40000000000 */
[----:B------:R-:W-:Y:S02]  /*6be0*/  IMAD.U32 R0, RZ, RZ, UR37 ;  /* 0x00000025ff007e24 */ /* 0x000fe4000f8e00ff */
[----:B------:R-:W-:Y:S03]  /*6bf0*/  VIADD R160, R160, 0x1 ;  /* 0x00000001a0a07836 */ /* 0x000fe60000000000 */
[----:B------:R-:W-:Y:S05]  /*6c00*/  PRMT R0, R0, 0x654, R125 ;  /* 0x0000065400007816 */ /* 0x000fea000000007d */
[----:B------:R2:W3:Y:S04]  /*6c10*/  @P0 LDS.128 R100, [R119+0x200] ;  /* 0x0002000077640984 */ /* 0x0004e80000000c00 */
[----:B------:R2:W4:Y:S04]  /*6c20*/  @P0 LDS.128 R88, [R3+0x200] ;  /* 0x0002000003580984 */ /* 0x0005280000000c00 */
        /* <DEDUP_REMOVED lines=12> */
[----:B--234-:R-:W-:Y:S02]  /*6cf0*/  LOP3.LUT R159, R159, R0, RZ, 0x3c, !PT ;  /* 0x000000009f9f7212 */ /* 0x01cfe400078e3cff */
.L_x_98:
[----:B------:R-:W-:Y:S05]  /*6d00*/  BSYNC B1 ;  /* 0x0000000000017941 */ /* 0x000fea0003800000 */
.L_x_97:
[----:B------:R-:W-:Y:S05]  /*6d10*/  VIADD R3, R80, 0x40 ;  /* 0x0000004050037836 */ /* 0x000fea0000000000 */
[----:B------:R-:W-:Y:S04]  /*6d20*/  SHF.R.U32.HI R3, RZ, 0x15, R3 ;  /* 0x00000015ff037819 */ /* 0x000fe80000011603 */
[----:B------:R-:W-:Y:S11]  /*6d30*/  LOP3.LUT P0, RZ, R3, 0x3, R154, 0x48, !PT ;  /* 0x0000000303ff7812 */ /* 0x000ff6000780489a */
[----:B------:R-:W-:Y:S02]  /*6d40*/  @!UPT UIADD3 URZ, UPT, UPT, URZ, URZ, URZ ;  /* 0x000000fffffff290 */ /* 0x000fe4000fffe0ff */
[----:B------:R-:W-:Y:S05]  /*6d50*/  @!P0 BRA `(.L_x_102) ;  /* 0x0000000000408947 */ /* 0x000fea0003800000 */
[----:B------:R-:W2:Y:S01]  /*6d60*/  LDCU.64 UR8, c[0x4][0x70] ;  /* 0x01000e00ff0877ac */ /* 0x000ea20008000a00 */
[----:B------:R-:W-:Y:S01]  /*6d70*/  MOV R3, 0x0 ;  /* 0x0000000000037802 */ /* 0x000fe20000000f00 */
[----:B------:R-:W-:Y:S02]  /*6d80*/  HFMA2 R12, -RZ, RZ, 0, 5.9604644775390625e-08 ;  /* 0x00000001ff0c7431 */ /* 0x000fe400000001ff */
[----:B------:R-:W-:Y:S02]  /*6d90*/  IMAD.MOV.U32 R8, RZ, RZ, 0x192 ;  /* 0x00000192ff087424 */ /* 0x000fe400078e00ff */
[----:B------:R-:W-:Y:S01]  /*6da0*/  IMAD.MOV.U32 R13, RZ, RZ, RZ ;  /* 0x000000ffff0d7224 */ /* 0x000fe200078e00ff */
[----:B------:R-:W3:Y:S01]  /*6db0*/  LDCU.64 UR6, c[0x4][0x78] ;  /* 0x01000f00ff0677ac */ /* 0x000ee20008000a00 */
[----:B------:R-:W4:Y:S01]  /*6dc0*/  LDC.64 R2, c[0x4][R3] ;  /* 0x0100000003027b82 */ /* 0x000f220000000a00 */
[----:B------:R-:W5:Y:S01]  /*6dd0*/  LDCU.64 UR4, c[0x4][0x10] ;  /* 0x01000200ff0477ac */ /* 0x000f620008000a00 */
[----:B--2---:R-:W-:Y:S01]  /*6de0*/  MOV R5, UR9 ;  /* 0x0000000900057c02 */ /* 0x004fe20008000f00 */
[----:B------:R-:W-:Y:S01]  /*6df0*/  IMAD.U32 R4, RZ, RZ, UR8 ;  /* 0x00000008ff047e24 */ /* 0x000fe2000f8e00ff */
[----:B---3--:R-:W-:Y:S01]  /*6e00*/  MOV R7, UR7 ;  /* 0x0000000700077c02 */ /* 0x008fe20008000f00 */
[----:B------:R-:W-:Y:S01]  /*6e10*/  IMAD.U32 R6, RZ, RZ, UR6 ;  /* 0x00000006ff067e24 */ /* 0x000fe2000f8e00ff */
[----:B-----5:R-:W-:Y:S01]  /*6e20*/  MOV R11, UR5 ;  /* 0x00000005000b7c02 */ /* 0x020fe20008000f00 */
[----:B------:R-:W-:Y:S02]  /*6e30*/  IMAD.U32 R10, RZ, RZ, UR4 ;  /* 0x00000004ff0a7e24 */ /* 0x000fe4000f8e00ff */
[----:B------:R-:W-:Y:S07]  /*6e40*/  LEPC R20, `(.L_x_102) ;  /* 0x000000001014794e */ /* 0x000fee0000000000 */
[----:B-1--4-:R-:W-:Y:S05]  /*6e50*/  CALL.ABS.NOINC R2 ;  /* 0x0000000002007343 */ /* 0x012fea0003c00000 */
.L_x_102:
[----:B------:R-:W-:Y:S01]  /*6e60*/  ISETP.NE.AND P0, PT, R167, RZ, PT ;  /* 0x000000ffa700720c */ /* 0x000fe20003f05270 */
[----:B------:R-:W-:Y:S05]  /*6e70*/  WARPSYNC.ALL ;  /* 0x0000000000007948 */ /* 0x000fea0003800000 */
[----:B------:R-:W-:Y:S01]  /*6e80*/  IMAD.U32 R140, R102, 0x10000, RZ ;  /* 0x00010000668c7824 */ /* 0x000fe200078e00ff */
[----:B------:R-:W-:Y:S01]  /*6e90*/  R2UR UR4, R80 ;  /* 0x00000000500472ca */ /* 0x000fe200000e0000 */
[----:B------:R-:W-:Y:S01]  /*6ea0*/  IMAD.U32 R134, R88, 0x10000, RZ ;  /* 0x0001000058867824 */ /* 0x000fe200078e00ff */
[C---:B------:R-:W-:Y:S01]  /*6eb0*/  SHF.L.U32 R0, R100.reuse, 0x10, RZ ;  /* 0x0000001064007819 */ /* 0x040fe200000006ff */
[----:B-1----:R-:W-:Y:S01]  /*6ec0*/  IMAD.U32 R119, R93, 0x10000, RZ ;  /* 0x000100005d777824 */ /* 0x002fe200078e00ff */
[----:B------:R-:W-:Y:S01]  /*6ed0*/  PRMT R3, R100, 0x8880, RZ ;  /* 0x0000888064037816 */ /* 0x000fe200000000ff */
[----:B------:R-:W-:Y:S01]  /*6ee0*/  IMAD.U32 R104, R98, 0x10000, RZ ;  /* 0x0001000062687824 */ /* 0x000fe200078e00ff */
[----:B------:R-:W-:Y:S01]  /*6ef0*/  SHF.L.U32 R81, R100, 0x8, RZ ;  /* 0x0000000864517819 */ /* 0x000fe200000006ff */
[----:B------:R-:W-:Y:S01]  /*6f00*/  IMAD.SHL.U32 R127, R90, 0x100, RZ ;  /* 0x000001005a7f7824 */ /* 0x000fe200078e00ff */
[----:B------:R-:W-:Y:S01]  /*6f10*/  SHF.R.S32.HI R0, RZ, 0x18, R0 ;  /* 0x00000018ff007819 */ /* 0x000fe20000011400 */
[----:B------:R-:W-:Y:S01]  /*6f20*/  IMAD.SHL.U32 R112, R95, 0x100, RZ ;  /* 0x000001005f707824 */ /* 0x000fe200078e00ff */
[----:B------:R-:W-:Y:S01]  /*6f30*/  SHF.R.S32.HI R81, RZ, 0x18, R81 ;  /* 0x00000018ff517819 */ /* 0x000fe20000011451 */
[----:B------:R-:W-:Y:S01]  /*6f40*/  BSSY.RECONVERGENT B0, `(.L_x_103) ;  /* 0x0000121000007945 */ /* 0x000fe20003800200 */
[----:B------:R-:W-:Y:S01]  /*6f50*/  SHF.R.S32.HI R2, RZ, 0x18, R100 ;  /* 0x00000018ff027819 */ /* 0x000fe20000011464 */
[----:B------:R-:W1:Y:S01]  /*6f60*/  LDTM.x64 R4, tmem[UR4+0x40] ;  /* 0x00004004000479ee */ /* 0x000e620008340000 */
[----:B------:R-:W-:Y:S01]  /*6f70*/  NOP ;  /* 0x0000000000007918 */ /* 0x000fe20000000000 */
[----:B------:R-:W-:Y:S02]  /*6f80*/  SHF.R.S32.HI R84, RZ, 0x18, R101 ;  /* 0x00000018ff547819 */ /* 0x000fe40000011465 */
[----:B------:R-:W-:Y:S02]  /*6f90*/  SHF.R.S32.HI R85, RZ, 0x18, R102 ;  /* 0x00000018ff557819 */ /* 0x000fe40000011466 */
[----:B------:R-:W-:Y:S02]  /*6fa0*/  SHF.R.S32.HI R86, RZ, 0x18, R103 ;  /* 0x00000018ff567819 */ /* 0x000fe40000011467 */
[----:B------:R-:W-:Y:S02]  /*6fb0*/  SHF.R.S32.HI R87, RZ, 0x18, R88 ;  /* 0x00000018ff577819 */ /* 0x000fe40000011458 */
[----:B------:R-:W-:Y:S02]  /*6fc0*/  R2UR UR5, R116 ;  /* 0x00000000740572ca */ /* 0x000fe400000e0000 */
[C---:B------:R-:W-:Y:S02]  /*6fd0*/  PRMT R143, R101.reuse, 0x8880, RZ ;  /* 0x00008880658f7816 */ /* 0x040fe400000000ff */
[----:B------:R-:W-:Y:S02]  /*6fe0*/  SHF.L.U32 R83, R101, 0x10, RZ ;  /* 0x0000001065537819 */ /* 0x000fe400000006ff */
[----:B------:R-:W-:Y:S02]  /*6ff0*/  PRMT R141, R102, 0x8880, RZ ;  /* 0x00008880668d7816 */ /* 0x000fe400000000ff */
[----:B------:R-:W-:Y:S02]  /*7000*/  SHF.R.S32.HI R83, RZ, 0x18, R83 ;  /* 0x00000018ff537819 */ /* 0x000fe40000011453 */
[C---:B------:R-:W-:Y:S02]  /*7010*/  PRMT R138, R103.reuse, 0x8880, RZ ;  /* 0x00008880678a7816 */ /* 0x040fe400000000ff */
[----:B------:R-:W-:Y:S01]  /*7020*/  SHF.L.U32 R137, R103, 0x10, RZ ;  /* 0x0000001067897819 */ /* 0x000fe200000006ff */
[----:B------:R-:W-:Y:S01]  /*7030*/  UIADD3 UR5, UPT, UPT, UR5, 0xc0, URZ ;  /* 0x000000c005057890 */ /* 0x000fe2000fffe0ff */
[----:B-1----:R-:W-:Y:S01]  /*7040*/  IMAD R4, R78, R4, RZ ;  /* 0x000000044e047224 */ /* 0x002fe200078e02ff */
[----:B------:R-:W-:Y:S01]  /*7050*/  PRMT R135, R88, 0x8880, RZ ;  /* 0x0000888058877816 */ /* 0x000fe200000000ff */
[C---:B------:R-:W-:Y:S01]  /*7060*/  IMAD R5, R78.reuse, R5, RZ ;  /* 0x000000054e057224 */ /* 0x040fe200078e02ff */
[----:B------:R-:W-:Y:S01]  /*7070*/  UPRMT UR5, UR37, 0x654, UR5 ;  /* 0x0000065425057896 */ /* 0x000fe20008000005 */
[----:B------:R-:W-:Y:S01]  /*7080*/  IMAD R4, R3, R82, R4 ;  /* 0x0000005203047224 */ /* 0x000fe200078e0204 */
[C---:B------:R-:W-:Y:S01]  /*7090*/  PRMT R132, R89.reuse, 0x8880, RZ ;  /* 0x0000888059847816 */ /* 0x040fe200000000ff */
[----:B------:R-:W-:Y:S01]  /*70a0*/  IMAD R6, R78, R6, RZ ;  /* 0x000000064e067224 */ /* 0x000fe200078e02ff */
[----:B------:R-:W-:Y:S01]  /*70b0*/  SHF.L.U32 R131, R89, 0x10, RZ ;  /* 0x0000001059837819 */ /* 0x000fe200000006ff */
[----:B------:R-:W-:Y:S01]  /*70c0*/  IMAD R5, R0, R82, R5 ;  /* 0x0000005200057224 */ /* 0x000fe200078e0205 */
[----:B------:R-:W-:Y:S01]  /*70d0*/  PRMT R129, R90, 0x8880, RZ ;  /* 0x000088805a817816 */ /* 0x000fe200000000ff */
[----:B------:R-:W-:Y:S01]  /*70e0*/  IMAD R0, R78, R16, RZ ;  /* 0x000000104e007224 */ /* 0x000fe200078e02ff */
[----:B------:R-:W-:Y:S01]  /*70f0*/  SHF.L.U32 R128, R90, 0x10, RZ ;  /* 0x000000105a807819 */ /* 0x000fe200000006ff */
[C---:B------:R-:W-:Y:S01]  /*7100*/  IMAD R7, R78.reuse, R7, RZ ;  /* 0x000000074e077224 */ /* 0x040fe200078e02ff */
[----:B------:R-:W-:Y:S01]  /*7110*/  SYNCS.ARRIVE.TRANS64.RED.A1T0 RZ, [UR5], RZ ;  /* 0x000000ffffff79a7 */ /* 0x000fe20008100405 */
[C---:B------:R-:W-:Y:S01]  /*7120*/  IMAD R16, R78.reuse, R20, RZ ;  /* 0x000000144e107224 */ /* 0x040fe200078e02ff */
[C---:B------:R-:W-:Y:S01]  /*7130*/  PRMT R126, R91.reuse, 0x8880, RZ ;  /* 0x000088805b7e7816 */ /* 0x040fe200000000ff */
[C---:B------:R-:W-:Y:S01]  /*7140*/  IMAD R20, R78.reuse, R24, RZ ;  /* 0x000000184e147224 */ /* 0x040fe200078e02ff */
[----:B------:R-:W-:Y:S01]  /*7150*/  SHF.L.U32 R125, R91, 0x10, RZ ;  /* 0x000000105b7d7819 */ /* 0x000fe200000006ff */
[----:B------:R-:W-:Y:S01]  /*7160*/  IMAD R6, R81, R82, R6 ;  /* 0x0000005251067224 */ /* 0x000fe200078e0206 */
[----:B------:R-:W-:Y:S01]  /*7170*/  MOV R81, R143 ;  /* 0x0000008f00517202 */ /* 0x000fe20000000f00 */
[----:B------:R-:W-:Y:S01]  /*7180*/  IMAD R24, R78, R28, RZ ;  /* 0x0000001c4e187224 */ /* 0x000fe200078e02ff */
[----:B------:R-:W-:Y:S01]  /*7190*/  PRMT R123, R92, 0x8880, RZ ;  /* 0x000088805c7b7816 */ /* 0x000fe200000000ff */
[----:B------:R-:W-:Y:S01]  /*71a0*/  IMAD R28, R78, R32, RZ ;  /* 0x000000204e1c7224 */ /* 0x000fe200078e02ff */
[----:B------:R-:W-:Y:S01]  /*71b0*/  SHF.L.U32 R122, R92, 0x10, RZ ;  /* 0x000000105c7a7819 */ /* 0x000fe200000006ff */
[----:B------:R-:W-:Y:S01]  /*71c0*/  IMAD R7, R2, R82, R7 ;  /* 0x0000005202077224 */ /* 0x000fe200078e0207 */
[----:B------:R-:W-:Y:S01]  /*71d0*/  PRMT R120, R93, 0x8880, RZ ;  /* 0x000088805d787816 */ /* 0x000fe200000000ff */
[----:B------:R-:W-:Y:S01]  /*71e0*/  IMAD R32, R78, R36, RZ ;  /* 0x000000244e207224 */ /* 0x000fe200078e02ff */
[----:B------:R-:W-:Y:S01]  /*71f0*/  PRMT R117, R94, 0x8880, RZ ;  /* 0x000088805e757816 */ /* 0x000fe200000000ff */
[----:B------:R-:W-:Y:S01]  /*7200*/  IMAD R2, R78, R17, RZ ;  /* 0x000000114e027224 */ /* 0x000fe200078e02ff */
[----:B------:R-:W-:Y:S01]  /*7210*/  SHF.L.U32 R116, R94, 0x10, RZ ;  /* 0x000000105e747819 */ /* 0x000fe200000006ff */
[----:B------:R-:W-:Y:S01]  /*7220*/  IMAD R36, R78, R40, RZ ;  /* 0x000000284e247224 */ /* 0x000fe200078e02ff */
[----:B------:R-:W-:Y:S01]  /*7230*/  SHF.L.U32 R115, R94, 0x8, RZ ;  /* 0x000000085e737819 */ /* 0x000fe200000006ff */
[C---:B------:R-:W-:Y:S01]  /*7240*/  IMAD R17, R78.reuse, R21, RZ ;  /* 0x000000154e117224 */ /* 0x040fe200078e02ff */
[C---:B------:R-:W-:Y:S01]  /*7250*/  PRMT R114, R95.reuse, 0x8880, RZ ;  /* 0x000088805f727816 */ /* 0x040fe200000000ff */
[C---:B------:R-:W-:Y:S01]  /*7260*/  IMAD R40, R78.reuse, R44, RZ ;  /* 0x0000002c4e287224 */ /* 0x040fe200078e02ff */
[----:B------:R-:W-:Y:S01]  /*7270*/  SHF.L.U32 R113, R95, 0x10, RZ ;  /* 0x000000105f717819 */ /* 0x000fe200000006ff */
[----:B------:R-:W-:Y:S01]  /*7280*/  IMAD R21, R78, R25, RZ ;  /* 0x000000194e157224 */ /* 0x000fe200078e02ff */
[----:B------:R-:W-:Y:S01]  /*7290*/  PRMT R111, R96, 0x8880, RZ ;  /* 0x00008880606f7816 */ /* 0x000fe200000000ff */
        /* <DEDUP_REMOVED lines=8> */
[C---:B------:R-:W-:Y:S01]  /*7320*/  IMAD R52, R78.reuse, R56, RZ ;  /* 0x000000384e347224 */ /* 0x040fe200078e02ff */
[----:B------:R-:W-:Y:S01]  /*7330*/  SHF.L.U32 R142, R101, 0x8, RZ ;  /* 0x00000008658e7819 */ /* 0x000fe200000006ff */
[C---:B------:R-:W-:Y:S01]  /*7340*/  IMAD R8, R78.reuse, R8, RZ ;  /* 0x000000084e087224 */ /* 0x040fe200078e02ff */
[C---:B------:R-:W-:Y:S01]  /*7350*/  SHF.L.U32 R101, R99.reuse, 0x10, RZ ;  /* 0x0000001063657819 */ /* 0x040fe200000006ff */
[----:B------:R-:W-:Y:S01]  /*7360*/  IMAD R33, R78, R37, RZ ;  /* 0x000000254e217224 */ /* 0x000fe200078e02ff */
[----:B------:R-:W-:Y:S01]  /*7370*/  SHF.L.U32 R139, R102, 0x8, RZ ;  /* 0x00000008668b7819 */ /* 0x000fe200000006ff */
[C---:B------:R-:W-:Y:S01]  /*7380*/  IMAD R56, R78.reuse, R60, RZ ;  /* 0x0000003c4e387224 */ /* 0x040fe200078e02ff */
[----:B------:R-:W-:Y:S01]  /*7390*/  PRMT R102, R99, 0x8880, RZ ;  /* 0x0000888063667816 */ /* 0x000fe200000000ff */
[C---:B------:R-:W-:Y:S01]  /*73a0*/  IMAD R37, R78.reuse, R41, RZ ;  /* 0x000000294e257224 */ /* 0x040fe200078e02ff */
[----:B------:R-:W-:Y:S01]  /*73b0*/  SHF.L.U32 R136, R103, 0x8, RZ ;  /* 0x0000000867887819 */ /* 0x000fe200000006ff */
[C---:B------:R-:W-:Y:S01]  /*73c0*/  IMAD R60, R78.reuse, R64, RZ ;  /* 0x000000404e3c7224 */ /* 0x040fe200078e02ff */
[----:B------:R-:W-:Y:S01]  /*73d0*/  I2IP.S8.S32.SAT R64, R7, R6, RZ ;  /* 0x0000000607407239 */ /* 0x000fe200000014ff */
[C---:B------:R-:W-:Y:S01]  /*73e0*/  IMAD R9, R78.reuse, R9, RZ ;  /* 0x000000094e097224 */ /* 0x040fe200078e02ff */
[----:B------:R-:W-:Y:S01]  /*73f0*/  SHF.R.S32.HI R6, RZ, 0x18, R140 ;  /* 0x00000018ff067819 */ /* 0x000fe2000001148c */
[C---:B------:R-:W-:Y:S01]  /*7400*/  IMAD R41, R78.reuse, R45, RZ ;  /* 0x0000002d4e297224 */ /* 0x040fe200078e02ff */
[----:B------:R-:W-:Y:S01]  /*7410*/  SHF.R.S32.HI R7, RZ, 0x18, R142 ;  /* 0x00000018ff077819 */ /* 0x000fe2000001148e */
[----:B------:R-:W-:Y:S01]  /*7420*/  IMAD R45, R78, R49, RZ ;  /* 0x000000314e2d7224 */ /* 0x000fe200078e02ff */
[----:B------:R-:W-:Y:S01]  /*7430*/  SHF.L.U32 R133, R88, 0x8, RZ ;  /* 0x0000000858857819 */ /* 0x000fe200000006ff */
[C---:B------:R-:W-:Y:S01]  /*7440*/  IMAD R10, R78.reuse, R10, RZ ;  /* 0x0000000a4e0a7224 */ /* 0x040fe200078e02ff */
[----:B------:R-:W-:Y:S01]  /*7450*/  SHF.R.S32.HI R88, RZ, 0x18, R89 ;  /* 0x00000018ff587819 */ /* 0x000fe20000011459 */
[C---:B------:R-:W-:Y:S01]  /*7460*/  IMAD R49, R78.reuse, R53, RZ ;  /* 0x000000354e317224 */ /* 0x040fe200078e02ff */
[----:B------:R-:W-:Y:S01]  /*7470*/  SHF.L.U32 R130, R89, 0x8, RZ ;  /* 0x0000000859827819 */ /* 0x000fe200000006ff */
[-C--:B------:R-:W-:Y:S01]  /*7480*/  IMAD R8, R81, R82.reuse, R8 ;  /* 0x0000005251087224 */ /* 0x080fe200078e0208 */
[----:B------:R-:W-:Y:S01]  /*7490*/  SHF.R.S32.HI R81, RZ, 0x18, R139 ;  /* 0x00000018ff517819 */ /* 0x000fe2000001148b */
[C---:B------:R-:W-:Y:S01]  /*74a0*/  IMAD R53, R78.reuse, R57, RZ ;  /* 0x000000394e357224 */ /* 0x040fe200078e02ff */
[----:B------:R-:W-:Y:S01]  /*74b0*/  SHF.R.S32.HI R89, RZ, 0x18, R90 ;  /* 0x00000018ff597819 */ /* 0x000fe2000001145a */
[C---:B------:R-:W-:Y:S01]  /*74c0*/  IMAD R11, R78.reuse, R11, RZ ;  /* 0x0000000b4e0b7224 */ /* 0x040fe200078e02ff */
[----:B------:R-:W-:Y:S01]  /*74d0*/  SHF.R.S32.HI R90, RZ, 0x18, R91 ;  /* 0x00000018ff5a7819 */ /* 0x000fe2000001145b */
[C---:B------:R-:W-:Y:S01]  /*74e0*/  IMAD R57, R78.reuse, R61, RZ ;  /* 0x0000003d4e397224 */ /* 0x040fe200078e02ff */
[----:B------:R-:W-:Y:S01]  /*74f0*/  SHF.L.U32 R124, R91, 0x8, RZ ;  /* 0x000000085b7c7819 */ /* 0x000fe200000006ff */
[----:B------:R-:W-:Y:S01]  /*7500*/  IMAD R9, R83, R82, R9 ;  /* 0x0000005253097224 */ /* 0x000fe200078e0209 */
[----:B------:R-:W-:Y:S01]  /*7510*/  SHF.R.S32.HI R91, RZ, 0x18, R92 ;  /* 0x00000018ff5b7819 */ /* 0x000fe2000001145c */
[----:B------:R-:W-:Y:S01]  /*7520*/  IMAD R61, R78, R65, RZ ;  /* 0x000000414e3d7224 */ /* 0x000fe200078e02ff */
[----:B------:R-:W-:Y:S01]  /*7530*/  SHF.L.U32 R121, R92, 0x8, RZ ;  /* 0x000000085c797819 */ /* 0x000fe200000006ff */
[C---:B------:R-:W-:Y:S01]  /*7540*/  IMAD R12, R78.reuse, R12, RZ ;  /* 0x0000000c4e0c7224 */ /* 0x040fe200078e02ff */
[----:B------:R-:W-:Y:S01]  /*7550*/  SHF.R.S32.HI R92, RZ, 0x18, R93 ;  /* 0x00000018ff5c7819 */ /* 0x000fe2000001145d */
[----:B------:R-:W-:Y:S01]  /*7560*/  IMAD.MOV.U32 R65, RZ, RZ, R141 ;  /* 0x000000ffff417224 */ /* 0x000fe200078e008d */
[----:B------:R-:W-:Y:S01]  /*7570*/  SHF.L.U32 R118, R93, 0x8, RZ ;  /* 0x000000085d767819 */ /* 0x000fe200000006ff */
[----:B------:R-:W-:Y:S01]  /*7580*/  IMAD R10, R7, R82, R10 ;  /* 0x00000052070a7224 */ /* 0x000fe200078e020a */
[----:B------:R-:W-:Y:S01]  /*7590*/  MOV R7, R138 ;  /* 0x0000008a00077202 */ /* 0x000fe20000000f00 */
[----:B------:R-:W-:Y:S01]  /*75a0*/  IMAD R13, R78, R13, RZ ;  /* 0x0000000d4e0d7224 */ /* 0x000fe200078e02ff */
[----:B------:R-:W-:Y:S01]  /*75b0*/  SHF.R.S32.HI R93, RZ, 0x18, R94 ;  /* 0x00000018ff5d7819 */ /* 0x000fe2000001145e */
[----:B------:R-:W-:Y:S01]  /*75c0*/  IMAD R11, R84, R82, R11 ;  /* 0x00000052540b7224 */ /* 0x000fe200078e020b */
[----:B------:R-:W-:Y:S01]  /*75d0*/  I2IP.S8.S32.SAT R84, R5, R4, R64 ;  /* 0x0000000405547239 */ /* 0x000fe20000001440 */
[C---:B------:R-:W-:Y:S01]  /*75e0*/  IMAD R14, R78.reuse, R14, RZ ;  /* 0x0000000e4e0e7224 */ /* 0x040fe200078e02ff */
[----:B------:R-:W-:Y:S01]  /*75f0*/  SHF.R.S32.HI R5, RZ, 0x18, R137 ;  /* 0x00000018ff057819 */ /* 0x000fe20000011489 */
[----:B------:R-:W-:Y:S01]  /*7600*/  IMAD R12, R65, R82, R12 ;  /* 0x00000052410c7224 */ /* 0x000fe200078e020c */
[----:B------:R-:W-:Y:S01]  /*7610*/  I2IP.S8.S32.SAT R10, R11, R10, RZ ;  /* 0x0000000a0b0a7239 */ /* 0x000fe200000014ff */
[----:B------:R-:W-:Y:S01]  /*7620*/  IMAD R15, R78, R15, RZ ;  /* 0x0000000f4e0f7224 */ /* 0x000fe200078e02ff */
[----:B------:R-:W-:Y:S01]  /*7630*/  SHF.R.S32.HI R94, RZ, 0x18, R95 ;  /* 0x00000018ff5e7819 */ /* 0x000fe2000001145f */
[-C--:B------:R-:W-:Y:S01]  /*7640*/  IMAD R13, R6, R82.reuse, R13 ;  /* 0x00000052060d7224 */ /* 0x080fe200078e020d */
[----:B------:R-:W-:Y:S01]  /*7650*/  SHF.R.S32.HI R6, RZ, 0x18, R134 ;  /* 0x00000018ff067819 */ /* 0x000fe20000011486 */
[-C--:B------:R-:W-:Y:S01]  /*7660*/  IMAD R14, R81, R82.reuse, R14 ;  /* 0x00000052510e7224 */ /* 0x080fe200078e020e */
        /* <DEDUP_REMOVED lines=10> */
[----:B------:R-:W-:Y:S01]  /*7710*/  MOV R5, R135 ;  /* 0x0000008700057202 */ /* 0x000fe20000000f00 */
[-C--:B------:R-:W-:Y:S01]  /*7720*/  IMAD R3, R4, R82.reuse, R3 ;  /* 0x0000005204037224 */ /* 0x080fe200078e0203 */
[----:B------:R-:W-:Y:S01]  /*7730*/  SHF.R.S32.HI R4, RZ, 0x18, R131 ;  /* 0x00000018ff047819 */ /* 0x000fe20000011483 */
[----:B------:R-:W-:Y:S01]  /*7740*/  IMAD R19, R86, R82, R19 ;  /* 0x0000005256137224 */ /* 0x000fe200078e0213 */
[----:B------:R-:W-:Y:S01]  /*7750*/  I2IP.S8.S32.SAT R86, R13, R12, R14 ;  /* 0x0000000c0d567239 */ /* 0x000fe2000000140e */
[----:B------:R-:W-:Y:S01]  /*7760*/  IMAD R18, R78, R22, RZ ;  /* 0x000000164e127224 */ /* 0x000fe200078e02ff */
[----:B------:R-:W-:Y:S01]  /*7770*/  SHF.L.U32 R109, R96, 0x8, RZ ;  /* 0x00000008606d7819 */ /* 0x000fe200000006ff */
[----:B------:R-:W-:Y:S01]  /*7780*/  IMAD R16, R5, R82, R16 ;  /* 0x0000005205107224 */ /* 0x000fe200078e0210 */
[----:B------:R-:W-:Y:S01]  /*7790*/  I2IP.S8.S32.SAT R19, R19, R3, RZ ;  /* 0x0000000313137239 */ /* 0x000fe200000014ff */
[----:B------:R-:W-:Y:S01]  /*77a0*/  IMAD R23, R78, R23, RZ ;  /* 0x000000174e177224 */ /* 0x000fe200078e02ff */
[----:B------:R-:W-:Y:S01]  /*77b0*/  MOV R3, R132 ;  /* 0x0000008400037202 */ /* 0x000fe20000000f00 */
[-C--:B------:R-:W-:Y:S01]  /*77c0*/  IMAD R17, R6, R82.reuse, R17 ;  /* 0x0000005206117224 */ /* 0x080fe200078e0211 */
[----:B------:R-:W-:Y:S01]  /*77d0*/  MOV R5, R129 ;  /* 0x0000008100057202 */ /* 0x000fe20000000f00 */
[-C--:B------:R-:W-:Y:S01]  /*77e0*/  IMAD R18, R7, R82.reuse, R18 ;  /* 0x0000005207127224 */ /* 0x080fe200078e0212 */
[----:B------:R-:W-:Y:S01]  /*77f0*/  SHF.R.S32.HI R7, RZ, 0x18, R127 ;  /* 0x00000018ff077819 */ /* 0x000fe2000001147f */
[----:B------:R-:W-:Y:S01]  /*7800*/  IMAD R23, R87, R82, R23 ;  /* 0x0000005257177224 */ /* 0x000fe200078e0217 */
[----:B------:R-:W-:Y:S01]  /*7810*/  I2IP.S8.S32.SAT R87, R2, R0, R19 ;  /* 0x0000000002577239 */ /* 0x000fe20000001413 */
[----:B------:R-:W-:Y:S01]  /*7820*/  IMAD R20, R3, R82, R20 ;  /* 0x0000005203147224 */ /* 0x000fe200078e0214 */
[----:B------:R-:W-:Y:S01]  /*7830*/  SHF.R.S32.HI R3, RZ, 0x18, R130 ;  /* 0x00000018ff037819 */ /* 0x000fe20000011482 */
[C---:B------:R-:W-:Y:S01]  /*7840*/  IMAD R22, R78.reuse, R26, RZ ;  /* 0x0000001a4e167224 */ /* 0x040fe200078e02ff */
[----:B------:R-:W-:Y:S01]  /*7850*/  I2IP.S8.S32.SAT R18, R23, R18, RZ ;  /* 0x0000001217127239 */ /* 0x000fe200000014ff */
[----:B------:R-:W-:Y:S01]  /*7860*/  IMAD R27, R78, R27, RZ ;  /* 0x0000001b4e1b7224 */ /* 0x000fe200078e02ff */
[----:B------:R1:W-:Y:S01]  /*7870*/  STS.128 [R153+UR49+0x6200], R84 ;  /* 0x0062005499007988 */ /* 0x0003e20008000c31 */
[----:B------:R-:W-:Y:S01]  /*7880*/  IMAD R21, R4, R82, R21 ;  /* 0x0000005204157224 */ /* 0x000fe200078e0215 */
[----:B------:R-:W-:Y:S01]  /*7890*/  I2IP.S8.S32.SAT R16, R17, R16, R18 ;  /* 0x0000001011107239 */ /* 0x000fe20000001412 */
[-C--:B------:R-:W-:Y:S01]  /*78a0*/  IMAD R22, R3, R82.reuse, R22 ;  /* 0x0000005203167224 */ /* 0x080fe200078e0216 */
[----:B------:R-:W-:Y:S01]  /*78b0*/  SHF.R.S32.HI R0, RZ, 0x18, R128 ;  /* 0x00000018ff007819 */ /* 0x000fe20000011480 */
[----:B------:R-:W-:Y:S01]  /*78c0*/  IMAD R27, R88, R82, R27 ;  /* 0x00000052581b7224 */ /* 0x000fe200078e021b */
[----:B------:R-:W-:Y:S01]  /*78d0*/  SHF.R.S32.HI R96, RZ, 0x18, R97 ;  /* 0x00000018ff607819 */ /* 0x000fe20000011461 */
[C---:B------:R-:W-:Y:S01]  /*78e0*/  IMAD R26, R78.reuse, R30, RZ ;  /* 0x0000001e4e1a7224 */ /* 0x040fe200078e02ff */
[----:B------:R-:W-:Y:S01]  /*78f0*/  SHF.L.U32 R106, R97, 0x8, RZ ;  /* 0x00000008616a7819 */ /* 0x000fe200000006ff */
[----:B------:R-:W-:Y:S01]  /*7900*/  IMAD R24, R5, R82, R24 ;  /* 0x0000005205187224 */ /* 0x000fe200078e0218 */
[----:B------:R-:W-:Y:S01]  /*7910*/  I2IP.S8.S32.SAT R17, R27, R22, RZ ;  /* 0x000000161b117239 */ /* 0x000fe200000014ff */
[----:B------:R-:W-:Y:S01]  /*7920*/  IMAD R31, R78, R31, RZ ;  /* 0x0000001f4e1f7224 */ /* 0x000fe200078e02ff */
[----:B------:R-:W-:Y:S01]  /*7930*/  SHF.R.S32.HI R5, RZ, 0x18, R124 ;  /* 0x00000018ff057819 */ /* 0x000fe2000001147c */
[----:B------:R-:W-:Y:S01]  /*7940*/  IMAD R25, R0, R82, R25 ;  /* 0x0000005200197224 */ /* 0x000fe200078e0219 */
[----:B------:R-:W-:Y:S01]  /*7950*/  I2IP.S8.S32.SAT R17, R21, R20, R17 ;  /* 0x0000001415117239 */ /* 0x000fe20000001411 */
[-C--:B------:R-:W-:Y:S01]  /*7960*/  IMAD R26, R7, R82.reuse, R26 ;  /* 0x00000052071a7224 */ /* 0x080fe200078e021a */
[----:B------:R-:W-:Y:S01]  /*7970*/  SHF.R.S32.HI R0, RZ, 0x18, R125 ;  /* 0x00000018ff007819 */ /* 0x000fe2000001147d */
[----:B------:R-:W-:Y:S01]  /*7980*/  IMAD.MOV.U32 R3, RZ, RZ, R126 ;  /* 0x000000ffff037224 */ /* 0x000fe200078e007e */
[----:B------:R-:W-:Y:S01]  /*7990*/  SHF.R.S32.HI R7, RZ, 0x18, R118 ;  /* 0x00000018ff077819 */ /* 0x000fe20000011476 */
[----:B------:R-:W-:Y:S01]  /*79a0*/  IMAD R31, R89, R82, R31 ;  /* 0x00000052591f7224 */ /* 0x000fe200078e021f */
[----:B------:R-:W-:Y:S01]  /*79b0*/  SHF.R.S32.HI R97, RZ, 0x18, R98 ;  /* 0x00000018ff617819 */ /* 0x000fe20000011462 */
[----:B------:R-:W-:Y:S01]  /*79c0*/  IMAD R30, R78, R34, RZ ;  /* 0x000000224e1e7224 */ /* 0x000fe200078e02ff */
[----:B------:R-:W-:Y:S01]  /*79d0*/  SHF.L.U32 R103, R98, 0x8, RZ ;  /* 0x0000000862677819 */ /* 0x000fe200000006ff */
[----:B------:R-:W-:Y:S01]  /*79e0*/  IMAD R28, R3, R82, R28 ;  /* 0x00000052031c7224 */ /* 0x000fe200078e021c */
[----:B------:R-:W-:Y:S01]  /*79f0*/  I2IP.S8.S32.SAT R18, R31, R26, RZ ;  /* 0x0000001a1f127239 */ /* 0x000fe200000014ff */
[----:B------:R-:W-:Y:S01]  /*7a00*/  IMAD R35, R78, R35, RZ ;  /* 0x000000234e237224 */ /* 0x000fe200078e02ff */
[----:B------:R-:W-:Y:S01]  /*7a10*/  MOV R3, R123 ;  /* 0x0000007b00037202 */ /* 0x000fe20000000f00 */
[----:B------:R-:W-:Y:S01]  /*7a20*/  IMAD R29, R0, R82, R29 ;  /* 0x00000052001d7224 */ /* 0x000fe200078e021d */
[----:B------:R-:W-:Y:S01]  /*7a30*/  I2IP.S8.S32.SAT R18, R25, R24, R18 ;  /* 0x0000001819127239 */ /* 0x000fe20000001412 */
[-C--:B------:R-:W-:Y:S01]  /*7a40*/  IMAD R30, R5, R82.reuse, R30 ;  /* 0x00000052051e7224 */ /* 0x080fe200078e021e */
[----:B------:R-:W-:Y:S01]  /*7a50*/  SHF.R.S32.HI R0, RZ, 0x18, R122 ;  /* 0x00000018ff007819 */ /* 0x000fe2000001147a */
[----:B------:R-:W-:Y:S01]  /*7a60*/  IMAD R35, R90, R82, R35 ;  /* 0x000000525a237224 */ /* 0x000fe200078e0223 */
[----:B------:R-:W-:Y:S01]  /*7a70*/  MOV R5, R120 ;  /* 0x0000007800057202 */ /* 0x000fe20000000f00 */
[----:B------:R-:W-:Y:S01]  /*7a80*/  IMAD R32, R3, R82, R32 ;  /* 0x0000005203207224 */ /* 0x000fe200078e0220 */
[----:B------:R-:W-:Y:S01]  /*7a90*/  SHF.R.S32.HI R3, RZ, 0x18, R121 ;  /* 0x00000018ff037819 */ /* 0x000fe20000011479 */
[C---:B------:R-:W-:Y:S01]  /*7aa0*/  IMAD R34, R78.reuse, R38, RZ ;  /* 0x000000264e227224 */ /* 0x040fe200078e02ff */
[----:B------:R-:W-:Y:S01]  /*7ab0*/  I2IP.S8.S32.SAT R19, R35, R30, RZ ;  /* 0x0000001e23137239 */ /* 0x000fe200000014ff */
[----:B------:R-:W-:Y:S01]  /*7ac0*/  IMAD R39, R78, R39, RZ ;  /* 0x000000274e277224 */ /* 0x000fe200078e02ff */
[----:B------:R-:W-:Y:S01]  /*7ad0*/  SHF.R.S32.HI R98, RZ, 0x18, R99 ;  /* 0x00000018ff627819 */ /* 0x000fe20000011463 */
[----:B------:R-:W-:Y:S01]  /*7ae0*/  IMAD R33, R0, R82, R33 ;  /* 0x0000005200217224 */ /* 0x000fe200078e0221 */
[----:B------:R-:W-:Y:S01]  /*7af0*/  I2IP.S8.S32.SAT R19, R29, R28, R19 ;  /* 0x0000001c1d137239 */ /* 0x000fe20000001413 */
[-C--:B------:R-:W-:Y:S01]  /*7b00*/  IMAD R34, R3, R82.reuse, R34 ;  /* 0x0000005203227224 */ /* 0x080fe200078e0222 */
[----:B------:R-:W-:Y:S01]  /*7b10*/  SHF.R.S32.HI R0, RZ, 0x18, R119 ;  /* 0x00000018ff007819 */ /* 0x000fe20000011477 */
[----:B------:R-:W-:Y:S01]  /*7b20*/  IMAD R39, R91, R82, R39 ;  /* 0x000000525b277224 */ /* 0x000fe200078e0227 */
[----:B------:R-:W-:Y:S01]  /*7b30*/  MOV R3, R117 ;  /* 0x0000007500037202 */ /* 0x000fe20000000f00 */
[C---:B------:R-:W-:Y:S01]  /*7b40*/  IMAD R38, R78.reuse, R42, RZ ;  /* 0x0000002a4e267224 */ /* 0x040fe200078e02ff */
[----:B------:R1:W-:Y:S01]  /*7b50*/  STS.128 [R172+0x6200], R16 ;  /* 0x00620010ac007388 */ /* 0x0003e20000000c00 */
        /* <DEDUP_REMOVED lines=8> */
[-C--:B------:R-:W-:Y:S01]  /*7be0*/  IMAD R43, R92, R82.reuse, R43 ;  /* 0x000000525c2b7224 */ /* 0x080fe200078e022b */
[----:B------:R-:W-:Y:S01]  /*7bf0*/  SHF.R.S32.HI R7, RZ, 0x18, R112 ;  /* 0x00000018ff077819 */ /* 0x000fe20000011470 */
[----:B------:R-:W-:Y:S01]  /*7c00*/  IMAD R40, R3, R82, R40 ;  /* 0x0000005203287224 */ /* 0x000fe200078e0228 */
[----:B------:R-:W-:Y:S01]  /*7c10*/  SHF.R.S32.HI R3, RZ, 0x18, R115 ;  /* 0x00000018ff037819 */ /* 0x000fe20000011473 */
[C---:B------:R-:W-:Y:S01]  /*7c20*/  IMAD R42, R78.reuse, R46, RZ ;  /* 0x0000002e4e2a7224 */ /* 0x040fe200078e02ff */
[----:B------:R-:W-:Y:S01]  /*7c30*/  I2IP.S8.S32.SAT R38, R43, R38, RZ ;  /* 0x000000262b267239 */ /* 0x000fe200000014ff */
[----:B------:R-:W-:Y:S01]  /*7c40*/  IMAD R47, R78, R47, RZ ;  /* 0x0000002f4e2f7224 */ /* 0x000fe200078e02ff */
[----:B------:R-:W-:Y:S01]  /*7c50*/  SHF.L.U32 R100, R99, 0x8, RZ ;  /* 0x0000000863647819 */ /* 0x000fe200000006ff */
[----:B------:R-:W-:Y:S01]  /*7c60*/  IMAD R41, R0, R82, R41 ;  /* 0x0000005200297224 */ /* 0x000fe200078e0229 */
[----:B------:R-:W-:Y:S01]  /*7c70*/  I2IP.S8.S32.SAT R33, R37, R36, R38 ;  /* 0x0000002425217239 */ /* 0x000fe20000001426 */
[-C--:B------:R-:W-:Y:S01]  /*7c80*/  IMAD R42, R3, R82.reuse, R42 ;  /* 0x00000052032a7224 */ /* 0x080fe200078e022a */
[----:B------:R-:W-:Y:S01]  /*7c90*/  SHF.R.S32.HI R0, RZ, 0x18, R113 ;  /* 0x00000018ff007819 */ /* 0x000fe20000011471 */
[----:B------:R-:W-:Y:S01]  /*7ca0*/  IMAD R47, R93, R82, R47 ;  /* 0x000000525d2f7224 */ /* 0x000fe200078e022f */
[----:B------:R-:W-:Y:S01]  /*7cb0*/  IADD3 R76, PT, PT, R76, 0x1, RZ ;  /* 0x000000014c4c7810 */ /* 0x000fe20007ffe0ff */
[C---:B------:R-:W-:Y:S02]  /*7cc0*/  IMAD R46, R78.reuse, R50, RZ ;  /* 0x000000324e2e7224 */ /* 0x040fe400078e02ff */
        /* <DEDUP_REMOVED lines=8> */
[----:B------:R-:W-:Y:S02]  /*7d50*/  IMAD.MOV.U32 R3, RZ, RZ, R111 ;  /* 0x000000ffff037224 */ /* 0x000fe400078e006f */
[-C--:B------:R-:W-:Y:S02]  /*7d60*/  IMAD R51, R94, R82.reuse, R51 ;  /* 0x000000525e337224 */ /* 0x080fe400078e0233 */
[----:B------:R-:W-:Y:S01]  /*7d70*/  IMAD R48, R3, R82, R48 ;  /* 0x0000005203307224 */ /* 0x000fe200078e0230 */
[----:B------:R-:W-:Y:S01]  /*7d80*/  SHF.R.S32.HI R3, RZ, 0x18, R109 ;  /* 0x00000018ff037819 */ /* 0x000fe2000001146d */
[C---:B------:R-:W-:Y:S01]  /*7d90*/  IMAD R50, R78.reuse, R54, RZ ;  /* 0x000000364e327224 */ /* 0x040fe200078e02ff */
[----:B------:R-:W-:Y:S01]  /*7da0*/  I2IP.S8.S32.SAT R35, R51, R46, RZ ;  /* 0x0000002e33237239 */ /* 0x000fe200000014ff */
[----:B------:R-:W-:Y:S02]  /*7db0*/  IMAD R55, R78, R55, RZ ;  /* 0x000000374e377224 */ /* 0x000fe400078e02ff */
[----:B------:R-:W-:Y:S01]  /*7dc0*/  IMAD R49, R0, R82, R49 ;  /* 0x0000005200317224 */ /* 0x000fe200078e0231 */
[----:B------:R-:W-:Y:S01]  /*7dd0*/  I2IP.S8.S32.SAT R35, R45, R44, R35 ;  /* 0x0000002c2d237239 */ /* 0x000fe20000001423 */
[-C--:B------:R-:W-:Y:S01]  /*7de0*/  IMAD R50, R3, R82.reuse, R50 ;  /* 0x0000005203327224 */ /* 0x080fe200078e0232 */
[----:B------:R-:W-:Y:S01]  /*7df0*/  SHF.R.S32.HI R0, RZ, 0x18, R107 ;  /* 0x00000018ff007819 */ /* 0x000fe2000001146b */
[----:B------:R-:W-:Y:S01]  /*7e00*/  IMAD R55, R95, R82, R55 ;  /* 0x000000525f377224 */ /* 0x000fe200078e0237 */
[----:B------:R-:W-:Y:S01]  /*7e10*/  SHF.R.S32.HI R3, RZ, 0x18, R106 ;  /* 0x00000018ff037819 */ /* 0x000fe2000001146a */
        /* <DEDUP_REMOVED lines=11> */
[----:B------:R-:W-:Y:S01]  /*7ed0*/  SHF.R.S32.HI R3, RZ, 0x18, R103 ;  /* 0x00000018ff037819 */ /* 0x000fe20000011467 */
[----:B------:R-:W-:Y:S02]  /*7ee0*/  IMAD R58, R78, R62, RZ ;  /* 0x0000003e4e3a7224 */ /* 0x000fe400078e02ff */
[----:B------:R-:W-:Y:S01]  /*7ef0*/  IMAD R56, R5, R82, R56 ;  /* 0x0000005205387224 */ /* 0x000fe200078e0238 */
[----:B------:R-:W-:Y:S01]  /*7f00*/  MOV R5, R102 ;  /* 0x0000006600057202 */ /* 0x000fe20000000f00 */
[----:B------:R-:W-:Y:S01]  /*7f10*/  IMAD R57, R0, R82, R57 ;  /* 0x0000005200397224 */ /* 0x000fe200078e0239 */
[----:B------:R-:W-:Y:S01]  /*7f20*/  SHF.R.S32.HI R0, RZ, 0x18, R101 ;  /* 0x00000018ff007819 */ /* 0x000fe20000011465 */
[C---:B------:R-:W-:Y:S01]  /*7f30*/  IMAD R63, R78.reuse, R63, RZ ;  /* 0x0000003f4e3f7224 */ /* 0x040fe200078e02ff */
[----:B------:R-:W-:Y:S01]  /*7f40*/  I2IP.S8.S32.SAT R54, R59, R54, RZ ;  /* 0x000000363b367239 */ /* 0x000fe200000014ff */
[-C--:B------:R-:W-:Y:S01]  /*7f50*/  IMAD R58, R3, R82.reuse, R58 ;  /* 0x00000052033a7224 */ /* 0x080fe200078e023a */
[----:B------:R-:W-:Y:S01]  /*7f60*/  SHF.R.S32.HI R3, RZ, 0x18, R100 ;  /* 0x00000018ff037819 */ /* 0x000fe20000011464 */
[----:B------:R-:W-:Y:S01]  /*7f70*/  IMAD R63, R97, R82, R63 ;  /* 0x00000052613f7224 */ /* 0x000fe200078e023f */
[----:B------:R-:W-:Y:S01]  /*7f80*/  I2IP.S8.S32.SAT R49, R53, R52, R54 ;  /* 0x0000003435317239 */ /* 0x000fe20000001436 */
        /* <DEDUP_REMOVED lines=19> */
[----:B------:R-:W-:Y:S02]  /*80c0*/  UIADD3 UR8, UP0, UPT, UR52, 0x680, URZ ;  /* 0x0000068034087890 */ /* 0x000fe4000ff1e0ff */
[----:B------:R-:W-:Y:S02]  /*80d0*/  UIADD3 UR5, UPT, UPT, UR41, 0x40, URZ ;  /* 0x0000004029057890 */ /* 0x000fe4000fffe0ff */
[----:B------:R-:W-:Y:S02]  /*80e0*/  UIADD3 UR4, UPT, UPT, UR49, 0x6200, URZ ;  /* 0x0000620031047890 */ /* 0x000fe4000fffe0ff */
[----:B------:R-:W-:Y:S01]  /*80f0*/  UIADD3.X UR9, UPT, UPT, URZ, UR53, URZ, UP0, !UPT ;  /* 0x00000035ff097290 */ /* 0x000fe200087fe4ff */
[----:B------:R-:W-:Y:S01]  /*8100*/  UMOV UR6, UR42 ;  /* 0x0000002a00067c82 */ /* 0x000fe20008000000 */
[----:B------:R-:W-:Y:S07]  /*8110*/  UMOV UR7, UR36 ;  /* 0x0000002400077c82 */ /* 0x000fee0008000000 */
[----:B------:R2:W-:Y:S01]  /*8120*/  UTMASTG.3D [UR4], [UR8] ;  /* 0x00000004080073b5 */ /* 0x0005e20008010000 */
[----:B------:R0:W-:Y:S01]  /*8130*/  UTMACMDFLUSH ;  /* 0x00000000000079b7 */ /* 0x0001e20000000000 */
[----:B--2---:R-:W-:Y:S04]  /*8140*/  DEPBAR.LE SB0, 0x1 ;  /* 0x000080400000791a */ /* 0x004fe80000000000 */
.L_x_104:
[----:B------:R-:W-:Y:S05]  /*8150*/  BSYNC.RECONVERGENT B0 ;  /* 0x0000000000007941 */ /* 0x000fea0003800200 */
.L_x_103:
[----:B------:R-:W-:Y:S01]  /*8160*/  BAR.SYNC.DEFER_BLOCKING 0x1, 0x80 ;  /* 0x0042000000007b1d */ /* 0x000fe20000010000 */
[----:B------:R-:W-:Y:S01]  /*8170*/  ISETP.NE.AND P2, PT, R168, RZ, PT ;  /* 0x000000ffa800720c */ /* 0x000fe20003f45270 */
[----:B------:R-:W-:Y:S01]  /*8180*/  IMAD.IADD R20, R75, 0x1, R150 ;  /* 0x000000014b147824 */ /* 0x000fe200078e0296 */
[----:B------:R-:W-:Y:S01]  /*8190*/  ISETP.NE.AND P0, PT, R169, 0x2, PT ;  /* 0x00000002a900780c */ /* 0x000fe20003f05270 */
[----:B------:R-:W-:Y:S01]  /*81a0*/  IMAD.IADD R21, R77, 0x1, R152 ;  /* 0x000000014d157824 */ /* 0x000fe200078e0298 */
[----:B------:R-:W-:Y:S02]  /*81b0*/  ISETP.NE.AND P1, PT, R76, 0x4, PT ;  /* 0x000000044c00780c */ /* 0x000fe40003f25270 */
[----:B------:R-:W-:Y:S02]  /*81c0*/  SEL R0, RZ, 0x1, P0 ;  /* 0x00000001ff007807 */ /* 0x000fe40000000000 */
[----:B------:R-:W-:Y:S02]  /*81d0*/  SEL R3, RZ, 0x1, P1 ;  /* 0x00000001ff037807 */ /* 0x000fe40000800000 */
[----:B------:R-:W-:Y:S02]  /*81e0*/  LOP3.LUT R161, R161, R0, RZ, 0x3c, !PT ;  /* 0x00000000a1a17212 */ /* 0x000fe400078e3cff */
[----:B------:R-:W-:Y:S02]  /*81f0*/  LOP3.LUT R162, R162, R3, RZ, 0x3c, !PT ;  /* 0x00000003a2a27212 */ /* 0x000fe400078e3cff */
[----:B------:R-:W-:Y:S02]  /*8200*/  @P2 R2UR UR36, R158 ;  /* 0x000000009e2422ca */ /* 0x000fe400000e0000 */
[----:B------:R-:W-:Y:S02]  /*8210*/  SEL R169, R169, RZ, P0 ;  /* 0x000000ffa9a97207 */ /* 0x000fe40000000000 */
[----:B------:R-:W-:Y:S01]  /*8220*/  SEL R76, R76, RZ, P1 ;  /* 0x000000ff4c4c7207 */ /* 0x000fe20000800000 */
[----:B------:R-:W-:Y:S10]  /*8230*/  @P2 BRA `(.L_x_105) ;  /* 0xffffffc400842947 */ /* 0x000ff4000383ffff */
[----:B------:R-:W-:Y:S05]  /*8240*/  EXIT ;  /* 0x000000000000794d */ /* 0x000fea0003800000 */
.L_x_19:
[----:B--2---:R2:W1:Y:S02]  /*8250*/  SYNCS.PHASECHK.TRANS64.TRYWAIT P0, [R3+URZ+0xf0], R2 ;  /* 0x0000f002030075a7 */ /* 0x00446400080011ff */
[----:B-1----:R-:W-:Y:S05]  /*8260*/  @!P0 NANOSLEEP.SYNCS 0x989680 ;  /* 0x009896800000895d */ /* 0x002fea0003900000 */
[----:B------:R-:W1:Y:S02]  /*8270*/  @!P0 SYNCS.PHASECHK.TRANS64 P0, [R3+URZ+0xf0], R2 ;  /* 0x0000f002030085a7 */ /* 0x000e6400080010ff */
[----:B-1----:R-:W-:Y:S05]  /*8280*/  @!P0 BRA `(.L_x_19) ;  /* 0xfffffffc00f08947 */ /* 0x002fea000383ffff */
[----:B------:R-:W-:Y:S05]  /*8290*/  BRA `(.L_x_106) ;  /* 0xffffff9000cc7947 */ /* 0x000fea000383ffff */
.L_x_22:
[----:B-1----:R-:W-:-:S07]  /*82a0*/  MOV R2, UR33 ;  /* 0x0000002100027c02 */ /* 0x002fce0008000f00 */
.L_x_107:
[----:B-1----:R1:W2:Y:S02]  /*82b0*/  SYNCS.PHASECHK.TRANS64.TRYWAIT P0, [R2+URZ+0x28], R5 ;  /* 0x00002805020075a7 */ /* 0x0022a400080011ff */
[----:B--2---:R-:W-:Y:S05]  /*82c0*/  @!P0 NANOSLEEP.SYNCS 0x989680 ;  /* 0x009896800000895d */ /* 0x004fea0003900000 */
[----:B------:R-:W2:Y:S02]  /*82d0*/  @!P0 SYNCS.PHASECHK.TRANS64 P0, [R2+URZ+0x28], R5 ;  /* 0x00002805020085a7 */ /* 0x000ea400080010ff */
[----:B--2---:R-:W-:Y:S05]  /*82e0*/  @!P0 BRA `(.L_x_107) ;  /* 0xfffffffc00f08947 */ /* 0x004fea000383ffff */
[----:B------:R-:W-:Y:S05]  /*82f0*/  BRA `(.L_x_21) ;  /* 0xffffff94001c7947 */ /* 0x000fea000383ffff */
.L_x_28:
[----:B-1----:R-:W-:-:S07]  /*8300*/  MOV R2, UR17 ;  /* 0x0000001100027c02 */ /* 0x002fce0008000f00 */
.L_x_108:
[----:B-1----:R1:W2:Y:S02]  /*8310*/  SYNCS.PHASECHK.TRANS64.TRYWAIT P0, [R2+URZ+0x28], R5 ;  /* 0x00002805020075a7 */ /* 0x0022a400080011ff */
[----:B--2---:R-:W-:Y:S05]  /*8320*/  @!P0 NANOSLEEP.SYNCS 0x989680 ;  /* 0x009896800000895d */ /* 0x004fea0003900000 */
[----:B------:R-:W2:Y:S02]  /*8330*/  @!P0 SYNCS.PHASECHK.TRANS64 P0, [R2+URZ+0x28], R5 ;  /* 0x00002805020085a7 */ /* 0x000ea400080010ff */
[----:B--2---:R-:W-:Y:S05]  /*8340*/  @!P0 BRA `(.L_x_108) ;  /* 0xfffffffc00f08947 */ /* 0x004fea000383ffff */
[----:B------:R-:W-:Y:S05]  /*8350*/  BRA `(.L_x_27) ;  /* 0xffffff9400c07947 */ /* 0x000fea000383ffff */
.L_x_32:
[----:B-1----:R1:W2:Y:S02]  /*8360*/  SYNCS.PHASECHK.TRANS64.TRYWAIT P0, [R2+URZ+0x80], R3 ;  /* 0x00008003020075a7 */ /* 0x0022a400080011ff */
[----:B--2---:R-:W-:Y:S05]  /*8370*/  @!P0 NANOSLEEP.SYNCS 0x989680 ;  /* 0x009896800000895d */ /* 0x004fea0003900000 */
[----:B------:R-:W2:Y:S02]  /*8380*/  @!P0 SYNCS.PHASECHK.TRANS64 P0, [R2+URZ+0x80], R3 ;  /* 0x00008003020085a7 */ /* 0x000ea400080010ff */
[----:B--2---:R-:W-:Y:S05]  /*8390*/  @!P0 BRA `(.L_x_32) ;  /* 0xfffffffc00f08947 */ /* 0x004fea000383ffff */
[----:B------:R-:W-:Y:S05]  /*83a0*/  BRA `(.L_x_109) ;  /* 0xffffff98004c7947 */ /* 0x000fea000383ffff */
.L_x_36:
[----:B----4-:R-:W-:-:S07]  /*83b0*/  MOV R0, UR5 ;  /* 0x0000000500007c02 */ /* 0x010fce0008000f00 */
.L_x_110:
[----:B-1----:R1:W2:Y:S02]  /*83c0*/  SYNCS.PHASECHK.TRANS64.TRYWAIT P0, [R0+URZ], R3 ;  /* 0x00000003000075a7 */ /* 0x0022a400080011ff */
[----:B--2---:R-:W-:Y:S05]  /*83d0*/  @!P0 NANOSLEEP.SYNCS 0x989680 ;  /* 0x009896800000895d */ /* 0x004fea0003900000 */
[----:B------:R-:W2:Y:S02]  /*83e0*/  @!P0 SYNCS.PHASECHK.TRANS64 P0, [R0+URZ], R3 ;  /* 0x00000003000085a7 */ /* 0x000ea400080010ff */
[----:B--2---:R-:W-:Y:S05]  /*83f0*/  @!P0 BRA `(.L_x_110) ;  /* 0xfffffffc00f08947 */ /* 0x004fea000383ffff */
[----:B------:R-:W-:Y:S05]  /*8400*/  BRA `(.L_x_111) ;  /* 0xffffff9c00bc7947 */ /* 0x000fea000383ffff */
.L_x_37:
[----:B----4-:R-:W-:-:S07]  /*8410*/  MOV R0, UR5 ;  /* 0x0000000500007c02 */ /* 0x010fce0008000f00 */
.L_x_112:
[----:B-1----:R1:W2:Y:S02]  /*8420*/  SYNCS.PHASECHK.TRANS64.TRYWAIT P0, [R0+URZ], R3 ;  /* 0x00000003000075a7 */ /* 0x0022a400080011ff */
[----:B--2---:R-:W-:Y:S05]  /*8430*/  @!P0 NANOSLEEP.SYNCS 0x989680 ;  /* 0x009896800000895d */ /* 0x004fea0003900000 */
[----:B------:R-:W2:Y:S02]  /*8440*/  @!P0 SYNCS.PHASECHK.TRANS64 P0, [R0+URZ], R3 ;  /* 0x00000003000085a7 */ /* 0x000ea400080010ff */
[----:B--2---:R-:W-:Y:S05]  /*8450*/  @!P0 BRA `(.L_x_112) ;  /* 0xfffffffc00f08947 */ /* 0x004fea000383ffff */
[----:B------:R-:W-:Y:S05]  /*8460*/  BRA `(.L_x_113) ;  /* 0xffffff9c00c87947 */ /* 0x000fea000383ffff */
.L_x_38:
[----:B----4-:R-:W-:-:S07]  /*8470*/  MOV R0, UR5 ;  /* 0x0000000500007c02 */ /* 0x010fce0008000f00 */
.L_x_114:
[----:B-1----:R1:W2:Y:S02]  /*8480*/  SYNCS.PHASECHK.TRANS64.TRYWAIT P0, [R0+URZ], R3 ;  /* 0x00000003000075a7 */ /* 0x0022a400080011ff */
[----:B--2---:R-:W-:Y:S05]  /*8490*/  @!P0 NANOSLEEP.SYNCS 0x989680 ;  /* 0x009896800000895d */ /* 0x004fea0003900000 */
[----:B------:R-:W2:Y:S02]  /*84a0*/  @!P0 SYNCS.PHASECHK.TRANS64 P0, [R0+URZ], R3 ;  /* 0x00000003000085a7 */ /* 0x000ea400080010ff */
[----:B--2---:R-:W-:Y:S05]  /*84b0*/  @!P0 BRA `(.L_x_114) ;  /* 0xfffffffc00f08947 */ /* 0x004fea000383ffff */
[----:B------:R-:W-:Y:S05]  /*84c0*/  BRA `(.L_x_115) ;  /* 0xffffff9c00d47947 */ /* 0x000fea000383ffff */
.L_x_39:
[----:B----4-:R-:W-:-:S07]  /*84d0*/  MOV R0, UR5 ;  /* 0x0000000500007c02 */ /* 0x010fce0008000f00 */
.L_x_116:
[----:B-1----:R1:W2:Y:S02]  /*84e0*/  SYNCS.PHASECHK.TRANS64.TRYWAIT P0, [R0+URZ], R3 ;  /* 0x00000003000075a7 */ /* 0x0022a400080011ff */
[----:B--2---:R-:W-:Y:S05]  /*84f0*/  @!P0 NANOSLEEP.SYNCS 0x989680 ;  /* 0x009896800000895d */ /* 0x004fea0003900000 */
[----:B------:R-:W2:Y:S02]  /*8500*/  @!P0 SYNCS.PHASECHK.TRANS64 P0, [R0+URZ], R3 ;  /* 0x00000003000085a7 */ /* 0x000ea400080010ff */
[----:B--2---:R-:W-:Y:S05]  /*8510*/  @!P0 BRA `(.L_x_116) ;  /* 0xfffffffc00f08947 */ /* 0x004fea000383ffff */
[----:B------:R-:W-:Y:S05]  /*8520*/  BRA `(.L_x_117) ;  /* 0xffffff9c00e07947 */ /* 0x000fea000383ffff */
.L_x_42:
[----:B-1----:R1:W2:Y:S02]  /*8530*/  SYNCS.PHASECHK.TRANS64.TRYWAIT P0, [R0+URZ+0xe0], R5 ;  /* 0x0000e005000075a7 */ /* 0x0022a400080011ff */
[----:B--2---:R-:W-:Y:S05]  /*8540*/  @!P0 NANOSLEEP.SYNCS 0x989680 ;  /* 0x009896800000895d */ /* 0x004fea0003900000 */
[----:B------:R-:W2:Y:S02]  /*8550*/  @!P0 SYNCS.PHASECHK.TRANS64 P0, [R0+URZ+0xe0], R5 ;  /* 0x0000e005000085a7 */ /* 0x000ea400080010ff */
[----:B--2---:R-:W-:Y:S05]  /*8560*/  @!P0 BRA `(.L_x_42) ;  /* 0xfffffffc00f08947 */ /* 0x004fea000383ffff */
[----:B------:R-:W-:Y:S05]  /*8570*/  BRA `(.L_x_118) ;  /* 0xffffffa0003c7947 */ /* 0x000fea000383ffff */
.L_x_43:
[----:B------:R-:W-:-:S07]  /*8580*/  MOV R0, UR5 ;  /* 0x0000000500007c02 */ /* 0x000fce0008000f00 */
.L_x_119:
[----:B-1----:R1:W2:Y:S02]  /*8590*/  SYNCS.PHASECHK.TRANS64.TRYWAIT P0, [R0+URZ+0x90], R5 ;  /* 0x00009005000075a7 */ /* 0x0022a400080011ff */
[----:B--2---:R-:W-:Y:S05]  /*85a0*/  @!P0 NANOSLEEP.SYNCS 0x989680 ;  /* 0x009896800000895d */ /* 0x004fea0003900000 */
[----:B------:R-:W2:Y:S02]  /*85b0*/  @!P0 SYNCS.PHASECHK.TRANS64 P0, [R0+URZ+0x90], R5 ;  /* 0x00009005000085a7 */ /* 0x000ea400080010ff */
[----:B--2---:R-:W-:Y:S05]  /*85c0*/  @!P0 BRA `(.L_x_119) ;  /* 0xfffffffc00f08947 */ /* 0x004fea000383ffff */
[----:B------:R-:W-:Y:S05]  /*85d0*/  BRA `(.L_x_120) ;  /* 0xffffffa0004c7947 */ /* 0x000fea000383ffff */
.L_x_44:
[----:B-1----:R1:W2:Y:S02]  /*85e0*/  SYNCS.PHASECHK.TRANS64.TRYWAIT P1, [R0+URZ+0x80], R5 ;  /* 0x00008005000075a7 */ /* 0x0022a400080211ff */
[----:B--2---:R-:W-:Y:S05]  /*85f0*/  @!P1 NANOSLEEP.SYNCS 0x989680 ;  /* 0x009896800000995d */ /* 0x004fea0003900000 */
[----:B------:R-:W2:Y:S02]  /*8600*/  @!P1 SYNCS.PHASECHK.TRANS64 P1, [R0+URZ+0x80], R5 ;  /* 0x00008005000095a7 */ /* 0x000ea400080210ff */
[----:B--2---:R-:W-:Y:S05]  /*8610*/  @!P1 BRA `(.L_x_44) ;  /* 0xfffffffc00f09947 */ /* 0x004fea000383ffff */
[----:B------:R-:W-:Y:S05]  /*8620*/  BRA `(.L_x_121) ;  /* 0xffffffa0007c7947 */ /* 0x000fea000383ffff */
.L_x_47:
[----:B------:R-:W-:-:S07]  /*8630*/  MOV R0, UR5 ;  /* 0x0000000500007c02 */ /* 0x000fce0008000f00 */
.L_x_122:
[----:B-1----:R1:W2:Y:S02]  /*8640*/  SYNCS.PHASECHK.TRANS64.TRYWAIT P0, [R0+URZ+0x90], R3 ;  /* 0x00009003000075a7 */ /* 0x0022a400080011ff */
[----:B--2---:R-:W-:Y:S05]  /*8650*/  @!P0 NANOSLEEP.SYNCS 0x989680 ;  /* 0x009896800000895d */ /* 0x004fea0003900000 */
[----:B------:R-:W2:Y:S02]  /*8660*/  @!P0 SYNCS.PHASECHK.TRANS64 P0, [R0+URZ+0x90], R3 ;  /* 0x00009003000085a7 */ /* 0x000ea400080010ff */
[----:B--2---:R-:W-:Y:S05]  /*8670*/  @!P0 BRA `(.L_x_122) ;  /* 0xfffffffc00f08947 */ /* 0x004fea000383ffff */
[----:B------:R-:W-:Y:S05]  /*8680*/  BRA `(.L_x_46) ;  /* 0xffffffa000d07947 */ /* 0x000fea000383ffff */
.L_x_54:
[----:B-1----:R1:W2:Y:S02]  /*8690*/  SYNCS.PHASECHK.TRANS64.TRYWAIT P1, [R0+URZ+0x80], R5 ;  /* 0x00008005000075a7 */ /* 0x0022a400080211ff */
[----:B--2---:R-:W-:Y:S05]  /*86a0*/  @!P1 NANOSLEEP.SYNCS 0x989680 ;  /* 0x009896800000995d */ /* 0x004fea0003900000 */
[----:B------:R-:W2:Y:S02]  /*86b0*/  @!P1 SYNCS.PHASECHK.TRANS64 P1, [R0+URZ+0x80], R5 ;  /* 0x00008005000095a7 */ /* 0x000ea400080210ff */
[----:B--2---:R-:W-:Y:S05]  /*86c0*/  @!P1 BRA `(.L_x_54) ;  /* 0xfffffffc00f09947 */ /* 0x004fea000383ffff */
[----:B------:R-:W-:Y:S05]  /*86d0*/  BRA `(.L_x_123) ;  /* 0xffffffa800287947 */ /* 0x000fea000383ffff */
.L_x_55:
[----:B------:R-:W-:-:S07]  /*86e0*/  MOV R3, UR9 ;  /* 0x0000000900037c02 */ /* 0x000fce0008000f00 */
.L_x_124:
[----:B-1----:R1:W2:Y:S02]  /*86f0*/  SYNCS.PHASECHK.TRANS64.TRYWAIT P0, [R3+URZ+0xc0], R0 ;  /* 0x0000c000030075a7 */ /* 0x0022a400080011ff */
[----:B--2---:R-:W-:Y:S05]  /*8700*/  @!P0 NANOSLEEP.SYNCS 0x989680 ;  /* 0x009896800000895d */ /* 0x004fea0003900000 */
[----:B------:R-:W2:Y:S02]  /*8710*/  @!P0 SYNCS.PHASECHK.TRANS64 P0, [R3+URZ+0xc0], R0 ;  /* 0x0000c000030085a7 */ /* 0x000ea400080010ff */
[----:B--2---:R-:W-:Y:S05]  /*8720*/  @!P0 BRA `(.L_x_124) ;  /* 0xfffffffc00f08947 */ /* 0x004fea000383ffff */
[----:B------:R-:W-:Y:S05]  /*8730*/  BRA `(.L_x_125) ;  /* 0xffffffa8005c7947 */ /* 0x000fea000383ffff */
.L_x_58:
[----:B------:R-:W-:Y:S07]  /*8740*/  MOV R0, UR7 ;  /* 0x0000000700007c02 */ /* 0x000fee0008000f00 */
.L_x_126:
[----:B-1----:R1:W2:Y:S02]  /*8750*/  SYNCS.PHASECHK.TRANS64.TRYWAIT P0, [R0+URZ], R3 ;  /* 0x00000003000075a7 */ /* 0x0022a400080011ff */
[----:B--2---:R-:W-:Y:S05]  /*8760*/  @!P0 NANOSLEEP.SYNCS 0x989680 ;  /* 0x009896800000895d */ /* 0x004fea0003900000 */
[----:B------:R-:W2:Y:S02]  /*8770*/  @!P0 SYNCS.PHASECHK.TRANS64 P0, [R0+URZ], R3 ;  /* 0x00000003000085a7 */ /* 0x000ea400080010ff */
[----:B--2---:R-:W-:Y:S05]  /*8780*/  @!P0 BRA `(.L_x_126) ;  /* 0xfffffffc00f08947 */ /* 0x004fea000383ffff */
[----:B------:R-:W-:Y:S05]  /*8790*/  BRA `(.L_x_57) ;  /* 0xffffffa8007c7947 */ /* 0x000fea000383ffff */
.L_x_61:
[----:B------:R-:W-:-:S07]  /*87a0*/  MOV R0, UR5 ;  /* 0x0000000500007c02 */ /* 0x000fce0008000f00 */
.L_x_127:
[----:B--2---:R2:W3:Y:S02]  /*87b0*/  SYNCS.PHASECHK.TRANS64.TRYWAIT P0, [R0+URZ], R3 ;  /* 0x00000003000075a7 */ /* 0x0044e400080011ff */
[----:B---3--:R-:W-:Y:S05]  /*87c0*/  @!P0 NANOSLEEP.SYNCS 0x989680 ;  /* 0x009896800000895d */ /* 0x008fea0003900000 */
[----:B------:R-:W3:Y:S02]  /*87d0*/  @!P0 SYNCS.PHASECHK.TRANS64 P0, [R0+URZ], R3 ;  /* 0x00000003000085a7 */ /* 0x000ee400080010ff */
[----:B---3--:R-:W-:Y:S05]  /*87e0*/  @!P0 BRA `(.L_x_127) ;  /* 0xfffffffc00f08947 */ /* 0x008fea000383ffff */
[----:B------:R-:W-:Y:S05]  /*87f0*/  BRA `(.L_x_128) ;  /* 0xffffffac001c7947 */ /* 0x000fea000383ffff */
.L_x_62:
[----:B------:R-:W-:-:S07]  /*8800*/  MOV R0, UR5 ;  /* 0x0000000500007c02 */ /* 0x000fce0008000f00 */
.L_x_129:
[----:B--2---:R2:W3:Y:S02]  /*8810*/  SYNCS.PHASECHK.TRANS64.TRYWAIT P0, [R0+URZ], R3 ;  /* 0x00000003000075a7 */ /* 0x0044e400080011ff */
[----:B---3--:R-:W-:Y:S05]  /*8820*/  @!P0 NANOSLEEP.SYNCS 0x989680 ;  /* 0x009896800000895d */ /* 0x008fea0003900000 */
[----:B------:R-:W3:Y:S02]  /*8830*/  @!P0 SYNCS.PHASECHK.TRANS64 P0, [R0+URZ], R3 ;  /* 0x00000003000085a7 */ /* 0x000ee400080010ff */
[----:B---3--:R-:W-:Y:S05]  /*8840*/  @!P0 BRA `(.L_x_129) ;  /* 0xfffffffc00f08947 */ /* 0x008fea000383ffff */
[----:B------:R-:W-:Y:S05]  /*8850*/  BRA `(.L_x_130) ;  /* 0xffffffac00287947 */ /* 0x000fea000383ffff */
.L_x_63:
[----:B------:R-:W-:-:S07]  /*8860*/  MOV R0, UR5 ;  /* 0x0000000500007c02 */ /* 0x000fce0008000f00 */
.L_x_131:
[----:B--2---:R2:W3:Y:S02]  /*8870*/  SYNCS.PHASECHK.TRANS64.TRYWAIT P0, [R0+URZ], R3 ;  /* 0x00000003000075a7 */ /* 0x0044e400080011ff */
[----:B---3--:R-:W-:Y:S05]  /*8880*/  @!P0 NANOSLEEP.SYNCS 0x989680 ;  /* 0x009896800000895d */ /* 0x008fea0003900000 */
[----:B------:R-:W3:Y:S02]  /*8890*/  @!P0 SYNCS.PHASECHK.TRANS64 P0, [R0+URZ], R3 ;  /* 0x00000003000085a7 */ /* 0x000ee400080010ff */
[----:B---3--:R-:W-:Y:S05]  /*88a0*/  @!P0 BRA `(.L_x_131) ;  /* 0xfffffffc00f08947 */ /* 0x008fea000383ffff */
[----:B------:R-:W-:Y:S05]  /*88b0*/  BRA `(.L_x_132) ;  /* 0xffffffac00347947 */ /* 0x000fea000383ffff */
.L_x_64:
[----:B------:R-:W-:-:S07]  /*88c0*/  MOV R0, UR7 ;  /* 0x0000000700007c02 */ /* 0x000fce0008000f00 */
.L_x_133:
[----:B--2---:R2:W3:Y:S02]  /*88d0*/  SYNCS.PHASECHK.TRANS64.TRYWAIT P0, [R0+URZ], R3 ;  /* 0x00000003000075a7 */ /* 0x0044e400080011ff */
[----:B---3--:R-:W-:Y:S05]  /*88e0*/  @!P0 NANOSLEEP.SYNCS 0x989680 ;  /* 0x009896800000895d */ /* 0x008fea0003900000 */
[----:B------:R-:W3:Y:S02]  /*88f0*/  @!P0 SYNCS.PHASECHK.TRANS64 P0, [R0+URZ], R3 ;  /* 0x00000003000085a7 */ /* 0x000ee400080010ff */
[----:B---3--:R-:W-:Y:S05]  /*8900*/  @!P0 BRA `(.L_x_133) ;  /* 0xfffffffc00f08947 */ /* 0x008fea000383ffff */
[----:B------:R-:W-:Y:S05]  /*8910*/  BRA `(.L_x_134) ;  /* 0xffffffac00407947 */ /* 0x000fea000383ffff */
.L_x_69:
[----:B--2---:R2:W3:Y:S02]  /*8920*/  SYNCS.PHASECHK.TRANS64.TRYWAIT P0, [R0+URZ+0x80], R3 ;  /* 0x00008003000075a7 */ /* 0x0044e400080011ff */
[----:B---3--:R-:W-:Y:S05]  /*8930*/  @!P0 NANOSLEEP.SYNCS 0x989680 ;  /* 0x009896800000895d */ /* 0x008fea0003900000 */
[----:B------:R-:W3:Y:S02]  /*8940*/  @!P0 SYNCS.PHASECHK.TRANS64 P0, [R0+URZ+0x80], R3 ;  /* 0x00008003000085a7 */ /* 0x000ee400080010ff */
[----:B---3--:R-:W-:Y:S05]  /*8950*/  @!P0 BRA `(.L_x_69) ;  /* 0xfffffffc00f08947 */ /* 0x008fea000383ffff */
[----:B------:R-:W-:Y:S05]  /*8960*/  BRA `(.L_x_135) ;  /* 0xffffffb000447947 */ /* 0x000fea000383ffff */
.L_x_72:
[----:B------:R-:W-:Y:S07]  /*8970*/  MOV R0, UR7 ;  /* 0x0000000700007c02 */ /* 0x000fee0008000f00 */
.L_x_136:
[----:B--2---:R2:W3:Y:S02]  /*8980*/  SYNCS.PHASECHK.TRANS64.TRYWAIT P0, [R0+URZ+0x78], R3 ;  /* 0x00007803000075a7 */ /* 0x0044e400080011ff */
[----:B---3--:R-:W-:Y:S05]  /*8990*/  @!P0 NANOSLEEP.SYNCS 0x989680 ;  /* 0x009896800000895d */ /* 0x008fea0003900000 */
[----:B------:R-:W3:Y:S02]  /*89a0*/  @!P0 SYNCS.PHASECHK.TRANS64 P0, [R0+URZ+0x78], R3 ;  /* 0x00007803000085a7 */ /* 0x000ee400080010ff */
[----:B---3--:R-:W-:Y:S05]  /*89b0*/  @!P0 BRA `(.L_x_136) ;  /* 0xfffffffc00f08947 */ /* 0x008fea000383ffff */
[----:B------:R-:W-:Y:S05]  /*89c0*/  BRA `(.L_x_71) ;  /* 0xffffffb400247947 */ /* 0x000fea000383ffff */
.L_x_75:
[----:B--2---:R-:W-:Y:S07]  /*89d0*/  MOV R3, UR7 ;  /* 0x0000000700037c02 */ /* 0x004fee0008000f00 */
.L_x_137:
[----:B-1----:R1:W2:Y:S02]  /*89e0*/  SYNCS.PHASECHK.TRANS64.TRYWAIT P0, [R3+URZ+0x60], R12 ;  /* 0x0000600c030075a7 */ /* 0x0022a400080011ff */
[----:B--2---:R-:W-:Y:S05]  /*89f0*/  @!P0 NANOSLEEP.SYNCS 0x989680 ;  /* 0x009896800000895d */ /* 0x004fea0003900000 */
[----:B------:R-:W2:Y:S02]  /*8a00*/  @!P0 SYNCS.PHASECHK.TRANS64 P0, [R3+URZ+0x60], R12 ;  /* 0x0000600c030085a7 */ /* 0x000ea400080010ff */
[----:B--2---:R-:W-:Y:S05]  /*8a10*/  @!P0 BRA `(.L_x_137) ;  /* 0xfffffffc00f08947 */ /* 0x004fea000383ffff */
[----:B------:R-:W-:Y:S05]  /*8a20*/  BRA `(.L_x_138) ;  /* 0xffffffb4009c7947 */ /* 0x000fea000383ffff */
.L_x_76:
[----:B------:R-:W-:Y:S07]  /*8a30*/  MOV R3, UR7 ;  /* 0x0000000700037c02 */ /* 0x000fee0008000f00 */
.L_x_139:
[----:B-1----:R1:W2:Y:S02]  /*8a40*/  SYNCS.PHASECHK.TRANS64.TRYWAIT P0, [R3+URZ+0x68], R12 ;  /* 0x0000680c030075a7 */ /* 0x0022a400080011ff */
[----:B--2---:R-:W-:Y:S05]  /*8a50*/  @!P0 NANOSLEEP.SYNCS 0x989680 ;  /* 0x009896800000895d */ /* 0x004fea0003900000 */
[----:B------:R-:W2:Y:S02]  /*8a60*/  @!P0 SYNCS.PHASECHK.TRANS64 P0, [R3+URZ+0x68], R12 ;  /* 0x0000680c030085a7 */ /* 0x000ea400080010ff */
[----:B--2---:R-:W-:Y:S05]  /*8a70*/  @!P0 BRA `(.L_x_139) ;  /* 0xfffffffc00f08947 */ /* 0x004fea000383ffff */
[----:B------:R-:W-:Y:S05]  /*8a80*/  BRA `(.L_x_140) ;  /* 0xffffffb8001c7947 */ /* 0x000fea000383ffff */
.L_x_78:
[----:B------:R-:W-:-:S07]  /*8a90*/  MOV R0, UR7 ;  /* 0x0000000700007c02 */ /* 0x000fce0008000f00 */
.L_x_141:
[----:B-1----:R1:W3:Y:S02]  /*8aa0*/  SYNCS.PHASECHK.TRANS64.TRYWAIT P0, [R0+URZ+0x60], R3 ;  /* 0x00006003000075a7 */ /* 0x0022e400080011ff */
[----:B---3--:R-:W-:Y:S05]  /*8ab0*/  @!P0 NANOSLEEP.SYNCS 0x989680 ;  /* 0x009896800000895d */ /* 0x008fea0003900000 */
[----:B------:R-:W3:Y:S02]  /*8ac0*/  @!P0 SYNCS.PHASECHK.TRANS64 P0, [R0+URZ+0x60], R3 ;  /* 0x00006003000085a7 */ /* 0x000ee400080010ff */
[----:B---3--:R-:W-:Y:S05]  /*8ad0*/  @!P0 BRA `(.L_x_141) ;  /* 0xfffffffc00f08947 */ /* 0x008fea000383ffff */
[----:B------:R-:W-:Y:S05]  /*8ae0*/  BRA `(.L_x_142) ;  /* 0xffffffb8008c7947 */ /* 0x000fea000383ffff */
.L_x_80:
[----:B--2---:R2:W4:Y:S02]  /*8af0*/  SYNCS.PHASECHK.TRANS64.TRYWAIT P0, [R0+URZ+0x80], R3 ;  /* 0x00008003000075a7 */ /* 0x00452400080011ff */
[----:B----4-:R-:W-:Y:S05]  /*8b00*/  @!P0 NANOSLEEP.SYNCS 0x989680 ;  /* 0x009896800000895d */ /* 0x010fea0003900000 */
[----:B------:R-:W4:Y:S02]  /*8b10*/  @!P0 SYNCS.PHASECHK.TRANS64 P0, [R0+URZ+0x80], R3 ;  /* 0x00008003000085a7 */ /* 0x000f2400080010ff */
[----:B----4-:R-:W-:Y:S05]  /*8b20*/  @!P0 BRA `(.L_x_80) ;  /* 0xfffffffc00f08947 */ /* 0x010fea000383ffff */
[----:B------:R-:W-:Y:S05]  /*8b30*/  BRA `(.L_x_143) ;  /* 0xffffffbc00587947 */ /* 0x000fea000383ffff */
.L_x_91:
[----:B-1----:R1:W3:Y:S02]  /*8b40*/  SYNCS.PHASECHK.TRANS64.TRYWAIT P1, [R3+URZ+0x50], R0 ;  /* 0x00005000030075a7 */ /* 0x0022e400080211ff */
[----:B---3--:R-:W-:Y:S05]  /*8b50*/  @!P1 NANOSLEEP.SYNCS 0x989680 ;  /* 0x009896800000995d */ /* 0x008fea0003900000 */
[----:B------:R-:W3:Y:S02]  /*8b60*/  @!P1 SYNCS.PHASECHK.TRANS64 P1, [R3+URZ+0x50], R0 ;  /* 0x00005000030095a7 */ /* 0x000ee400080210ff */
[----:B---3--:R-:W-:Y:S05]  /*8b70*/  @!P1 BRA `(.L_x_91) ;  /* 0xfffffffc00f09947 */ /* 0x008fea000383ffff */
[----:B------:R-:W-:Y:S05]  /*8b80*/  BRA `(.L_x_90) ;  /* 0xffffffc800807947 */ /* 0x000fea000383ffff */
.L_x_93:
[----:B---3--:R3:W4:Y:S02]  /*8b90*/  SYNCS.PHASECHK.TRANS64.TRYWAIT P0, [R116+URZ+0xa0], R5 ;  /* 0x0000a005740075a7 */ /* 0x00872400080011ff */
[----:B----4-:R-:W-:Y:S05]  /*8ba0*/  @!P0 NANOSLEEP.SYNCS 0x989680 ;  /* 0x009896800000895d */ /* 0x010fea0003900000 */
[----:B------:R-:W4:Y:S02]  /*8bb0*/  @!P0 SYNCS.PHASECHK.TRANS64 P0, [R116+URZ+0xa0], R5 ;  /* 0x0000a005740085a7 */ /* 0x000f2400080010ff */
[----:B----4-:R-:W-:Y:S05]  /*8bc0*/  @!P0 BRA `(.L_x_93) ;  /* 0xfffffffc00f08947 */ /* 0x010fea000383ffff */
[----:B------:R-:W-:Y:S05]  /*8bd0*/  BRA `(.L_x_92) ;  /* 0xffffffc800dc7947 */ /* 0x000fea000383ffff */
.L_x_101:
[----:B--2---:R2:W3:Y:S02]  /*8be0*/  SYNCS.PHASECHK.TRANS64.TRYWAIT P0, [R125+URZ+0x50], R0 ;  /* 0x000050007d0075a7 */ /* 0x0044e400080011ff */
[----:B---3--:R-:W-:Y:S05]  /*8bf0*/  @!P0 NANOSLEEP.SYNCS 0x989680 ;  /* 0x009896800000895d */ /* 0x008fea0003900000 */
[----:B------:R-:W3:Y:S02]  /*8c00*/  @!P0 SYNCS.PHASECHK.TRANS64 P0, [R125+URZ+0x50], R0 ;  /* 0x000050007d0085a7 */ /* 0x000ee400080010ff */
[----:B---3--:R-:W-:Y:S05]  /*8c10*/  @!P0 BRA `(.L_x_101) ;  /* 0xfffffffc00f08947 */ /* 0x008fea000383ffff */
[----:B------:R-:W-:Y:S05]  /*8c20*/  BRA `(.L_x_100) ;  /* 0xffffffdc00e07947 */ /* 0x000fea000383ffff */
        .weak           $__internal_0_$__cuda_sm10x_tcgen05_guardrail_trap_col_being_dealloced_not_returned_by_alloc
        .type           $__internal_0_$__cuda_sm10x_tcgen05_guardrail_trap_col_being_dealloced_not_returned_by_alloc,@function
        .size           $__internal_0_$__cuda_sm10x_tcgen05_guardrail_trap_col_being_dealloced_not_returned_by_alloc,($__internal_1_$__cuda_sm10x_tcgen05_guardrail_trap_phase_invalid_during_alloc - $__internal_0_$__cuda_sm10x_tcgen05_guardrail_trap_col_being_dealloced_not_returned_by_alloc)
$__internal_0_$__cuda_sm10x_tcgen05_guardrail_trap_col_being_dealloced_not_returned_by_alloc:
[----:B------:R-:W-:Y:S05]  /*8c30*/  BPT.TRAP 0x1 ;  /* 0x000000040000795c */ /* 0x000fea0000300000 */
[----:B------:R-:W-:-:S04]  /*8c40*/  HFMA2 R3, -RZ, RZ, 0, 0 ;  /* 0x00000000ff037431 */ /* 0x000fc800000001ff */
[----:B------:R-:W-:Y:S05]  /*8c50*/  RET.REL.NODEC R2 `(_ZN7cutlass13device_kernelINS_4gemm6kernel13GemmUniversalIN4cute5tupleIJiiiiEEENS1_10collective13CollectiveMmaINS1_35MainloopSm100TmaUmmaWarpSpecializedILi5ELi2ELi4ENS5_IJNS4_1CILi1EEESB_SB_EEEEENS5_IJNSA_ILi128EEESE_NSA_ILi32EEEEEEaNS5_IJlSB_lEEEaSH_NS4_8TiledMMAINS4_8MMA_AtomIJNS4_15SM100_MMA_S8_SSIaaiLi128ELi128ELNS4_4UMMA5MajorE0ELSM_0ELNSL_8SaturateE0EEEEEENS4_6LayoutISC_NS5_IJNSA_ILi0EEESR_SR_EEEEENS5_IJNS4_10UnderscoreESU_SU_EEEEENS4_13SM90_TMA_LOADENS4_14ComposedLayoutINS4_7SwizzleILi1ELi4ELi3EEENS4_18smem_ptr_flag_bitsILi8EEENSQ_INS5_IJNSA_ILi8EEESF_EEENS5_IJSF_SB_EEEEEEEvNS4_8identityESX_S17_vS18_EENS_8epilogue10collective18CollectiveEpilogueINS1A_23Sm100TmaWarpSpecializedILi2ELi2ELi64ELb0ELb0EEEJSG_NS5_IJNSQ_ISE_SB_EENSQ_INSA_ILi64EEESB_EEEEEaSH_aSH_NS1A_6fusion15FusionCallbacksIS1E_NS1J_17LinearCombinationIaiaiLNS_15FloatRoundStyleE2EEESG_S1I_JEEENS4_5SM1004TMEM4LOAD26SM100_TMEM_LOAD_32dp32b64xESX_NSY_INSZ_ILi2ELi4ELi3EEES12_NSQ_INS5_IJS13_S1G_EEENS5_IJS1G_SB_EEEEEEENS4_39AutoVectorizingCopyWithAssumedAlignmentILi128EEENS4_14SM90_TMA_STOREES1X_S1Z_S1Z_EEEvvEEEEvNT_6ParamsE) ;  /* 0xffffff7002e87950 */ /* 0x000fea0003c3ffff */
        .weak           $__internal_1_$__cuda_sm10x_tcgen05_guardrail_trap_phase_invalid_during_alloc
        .type           $__internal_1_$__cuda_sm10x_tcgen05_guardrail_trap_phase_invalid_during_alloc,@function
        .size           $__internal_1_$__cuda_sm10x_tcgen05_guardrail_trap_phase_invalid_during_alloc,($__internal_2_$__cuda_sm10x_tcgen05_guardrail_trap_unallocated_columns_being_dealloced - $__internal_1_$__cuda_sm10x_tcgen05_guardrail_trap_phase_invalid_during_alloc)
$__internal_1_$__cuda_sm10x_tcgen05_guardrail_trap_phase_invalid_during_alloc:
[----:B------:R-:W-:Y:S05]  /*8c60*/  BPT.TRAP 0x1 ;  /* 0x000000040000795c */ /* 0x000fea0000300000 */
[----:B------:R-:W-:-:S04]  /*8c70*/  MOV R3, 0x0 ;  /* 0x0000000000037802 */ /* 0x000fc80000000f00 */
[----:B------:R-:W-:Y:S05]  /*8c80*/  RET.REL.NODEC R2 `(_ZN7cutlass13device_kernelINS_4gemm6kernel13GemmUniversalIN4cute5tupleIJiiiiEEENS1_10collective13CollectiveMmaINS1_35MainloopSm100TmaUmmaWarpSpecializedILi5ELi2ELi4ENS5_IJNS4_1CILi1EEESB_SB_EEEEENS5_IJNSA_ILi128EEESE_NSA_ILi32EEEEEEaNS5_IJlSB_lEEEaSH_NS4_8TiledMMAINS4_8MMA_AtomIJNS4_15SM100_MMA_S8_SSIaaiLi128ELi128ELNS4_4UMMA5MajorE0ELSM_0ELNSL_8SaturateE0EEEEEENS4_6LayoutISC_NS5_IJNSA_ILi0EEESR_SR_EEEEENS5_IJNS4_10UnderscoreESU_SU_EEEEENS4_13SM90_TMA_LOADENS4_14ComposedLayoutINS4_7SwizzleILi1ELi4ELi3EEENS4_18smem_ptr_flag_bitsILi8EEENSQ_INS5_IJNSA_ILi8EEESF_EEENS5_IJSF_SB_EEEEEEEvNS4_8identityESX_S17_vS18_EENS_8epilogue10collective18CollectiveEpilogueINS1A_23Sm100TmaWarpSpecializedILi2ELi2ELi64ELb0ELb0EEEJSG_NS5_IJNSQ_ISE_SB_EENSQ_INSA_ILi64EEESB_EEEEEaSH_aSH_NS1A_6fusion15FusionCallbacksIS1E_NS1J_17LinearCombinationIaiaiLNS_15FloatRoundStyleE2EEESG_S1I_JEEENS4_5SM1004TMEM4LOAD26SM100_TMEM_LOAD_32dp32b64xESX_NSY_INSZ_ILi2ELi4ELi3EEES12_NSQ_INS5_IJS13_S1G_EEENS5_IJS1G_SB_EEEEEEENS4_39AutoVectorizingCopyWithAssumedAlignmentILi128EEENS4_14SM90_TMA_STOREES1X_S1Z_S1Z_EEEvvEEEEvNT_6ParamsE) ;  /* 0xffffff7002dc7950 */ /* 0x000fea0003c3ffff */
        .weak           $__internal_2_$__cuda_sm10x_tcgen05_guardrail_trap_unallocated_columns_being_dealloced
        .type           $__internal_2_$__cuda_sm10x_tcgen05_guardrail_trap_unallocated_columns_being_dealloced,@function
        .size           $__internal_2_$__cuda_sm10x_tcgen05_guardrail_trap_unallocated_columns_being_dealloced,(.L_x_145 - $__internal_2_$__cuda_sm10x_tcgen05_guardrail_trap_unallocated_columns_being_dealloced)
$__internal_2_$__cuda_sm10x_tcgen05_guardrail_trap_unallocated_columns_being_dealloced:
[----:B------:R-:W-:Y:S05]  /*8c90*/  BPT.TRAP 0x1 ;  /* 0x000000040000795c */ /* 0x000fea0000300000 */
[----:B------:R-:W-:-:S04]  /*8ca0*/  HFMA2 R3, -RZ, RZ, 0, 0 ;  /* 0x00000000ff037431 */ /* 0x000fc800000001ff */
[----:B------:R-:W-:Y:S05]  /*8cb0*/  RET.REL.NODEC R2 `(_ZN7cutlass13device_kernelINS_4gemm6kernel13GemmUniversalIN4cute5tupleIJiiiiEEENS1_10collective13CollectiveMmaINS1_35MainloopSm100TmaUmmaWarpSpecializedILi5ELi2ELi4ENS5_IJNS4_1CILi1EEESB_SB_EEEEENS5_IJNSA_ILi128EEESE_NSA_ILi32EEEEEEaNS5_IJlSB_lEEEaSH_NS4_8TiledMMAINS4_8MMA_AtomIJNS4_15SM100_MMA_S8_SSIaaiLi128ELi128ELNS4_4UMMA5MajorE0ELSM_0ELNSL_8SaturateE0EEEEEENS4_6LayoutISC_NS5_IJNSA_ILi0EEESR_SR_EEEEENS5_IJNS4_10UnderscoreESU_SU_EEEEENS4_13SM90_TMA_LOADENS4_14ComposedLayoutINS4_7SwizzleILi1ELi4ELi3EEENS4_18smem_ptr_flag_bitsILi8EEENSQ_INS5_IJNSA_ILi8EEESF_EEENS5_IJSF_SB_EEEEEEEvNS4_8identityESX_S17_vS18_EENS_8epilogue10collective18CollectiveEpilogueINS1A_23Sm100TmaWarpSpecializedILi2ELi2ELi64ELb0ELb0EEEJSG_NS5_IJNSQ_ISE_SB_EENSQ_INSA_ILi64EEESB_EEEEEaSH_aSH_NS1A_6fusion15FusionCallbacksIS1E_NS1J_17LinearCombinationIaiaiLNS_15FloatRoundStyleE2EEESG_S1I_JEEENS4_5SM1004TMEM4LOAD26SM100_TMEM_LOAD_32dp32b64xESX_NSY_INSZ_ILi2ELi4ELi3EEES12_NSQ_INS5_IJS13_S1G_EEENS5_IJS1G_SB_EEEEEEENS4_39AutoVectorizingCopyWithAssumedAlignmentILi128EEENS4_14SM90_TMA_STOREES1X_S1Z_S1Z_EEEvvEEEEvNT_6ParamsE) ;  /* 0xffffff7002d07950 */ /* 0x000fea0003c3ffff */
.L_x_144:
[----:B------:R-:W-:-:S00]  /*8cc0*/  BRA `(.L_x_144) ;  /* 0xfffffffc00fc7947 */ /* 0x000fc0000383ffff */
[----:B------:R-:W-:-:S00]  /*8cd0*/  NOP ;  /* 0x0000000000007918 */ /* 0x000fc00000000000 */
        /* <DEDUP_REMOVED lines=10> */
.L_x_145:


//--------------------- .nv.global.init           --------------------------
	.section	.nv.global.init,"aw",@progbits
.nv.global.init:
	.type		$str$27,@object
	.size		$str$27,($str$28 - $str$27)
$str$27:
        /*0000*/ 	.byte	0x28, 0x61, 0x64, 0x64, 0x72, 0x65, 0x73, 0x73, 0x20, 0x26, 0x20, 0x6d, 0x61, 0x73, 0x6b, 0x29
        /*0010*/ 	.byte	0x20, 0x3d, 0x3d, 0x20, 0x30, 0x00
	.type		$str$28,@object
	.size		$str$28,($str$26 - $str$28)
$str$28:
        /*0016*/ 	.byte	0x2f, 0x74, 0x6d, 0x70, 0x2f, 0x63, 0x75, 0x74, 0x6c, 0x61, 0x73, 0x73, 0x5f, 0x73, 0x77, 0x65
        /*0026*/ 	.byte	0x65, 0x70, 0x5f, 0x73, 0x72, 0x63, 0x2f, 0x69, 0x6e, 0x63, 0x6c, 0x75, 0x64, 0x65, 0x2f, 0x63
        /*0036*/ 	.byte	0x75, 0x74, 0x65, 0x2f, 0x70, 0x6f, 0x69, 0x6e, 0x74, 0x65, 0x72, 0x5f, 0x66, 0x6c, 0x61, 0x67
        /*0046*/ 	.byte	0x67, 0x65, 0x64, 0x2e, 0x68, 0x70, 0x70, 0x00
	.type		$str$26,@object
	.size		$str$26,($str$25 - $str$26)
$str$26:
        /*004e*/ 	.byte	0x2f, 0x74, 0x6d, 0x70, 0x2f, 0x63, 0x75, 0x74, 0x6c, 0x61, 0x73, 0x73, 0x5f, 0x73, 0x77, 0x65
        /*005e*/ 	.byte	0x65, 0x70, 0x5f, 0x73, 0x72, 0x63, 0x2f, 0x69, 0x6e, 0x63, 0x6c, 0x75, 0x64, 0x65, 0x2f, 0x63
        /*006e*/ 	.byte	0x75, 0x74, 0x65, 0x2f, 0x61, 0x74, 0x6f, 0x6d, 0x2f, 0x63, 0x6f, 0x70, 0x79, 0x5f, 0x74, 0x72
        /*007e*/ 	.byte	0x61, 0x69, 0x74, 0x73, 0x5f, 0x73, 0x6d, 0x31, 0x30, 0x30, 0x2e, 0x68, 0x70, 0x70, 0x00
	.type		$str$25,@object
	.size		$str$25,(__unnamed_1 - $str$25)
$str$25:
        /*008d*/ 	.byte	0x28, 0x28, 0x75, 0x69, 0x6e, 0x74, 0x33, 0x32, 0x5f, 0x74, 0x28, 0x74, 0x68, 0x72, 0x65, 0x61
        /*009d*/ 	.byte	0x64, 0x49, 0x64, 0x78, 0x2e, 0x78, 0x29, 0x20, 0x2f, 0x20, 0x33, 0x32, 0x29, 0x20, 0x25, 0x20
        /*00ad*/ 	.byte	0x34, 0x29, 0x20, 0x3d, 0x3d, 0x20, 0x28, 0x28, 0x28, 0x74, 0x6d, 0x65, 0x6d, 0x5f, 0x61, 0x64
        /*00bd*/ 	.byte	0x64, 0x72, 0x20, 0x3e, 0x3e, 0x20, 0x31, 0x36, 0x29, 0x20, 0x2f, 0x20, 0x33, 0x32, 0x29, 0x20
        /*00cd*/ 	.byte	0x25, 0x20, 0x34, 0x29, 0x00
	.type		__unnamed_1,@object
	.size		__unnamed_1,(__unnamed_2 - __unnamed_1)
__unnamed_1:
        /*00d2*/ 	.byte	0x61, 0x75, 0x74, 0x6f, 0x20, 0x63, 0x75, 0x74, 0x65, 0x3a, 0x3a, 0x61, 0x73, 0x5f, 0x70, 0x6f
        /* <DEDUP_REMOVED lines=24> */
        /*0262*/ 	.byte	0x5d, 0x00
	.type		__unnamed_2,@object
	.size		__unnamed_2,(.L_2 - __unnamed_2)
__unnamed_2:
        /* <DEDUP_REMOVED lines=42> */
        /*0504*/ 	.byte	0x43, 0x3c, 0x30, 0x3e, 0x3e, 0x3e, 0x3e, 0x5d, 0x00
.L_2:


//--------------------- .nv.shared._ZN7cutlass13device_kernelINS_4gemm6kernel13GemmUniversalIN4cute5tupleIJiiiiEEENS1_10collective13CollectiveMmaINS1_35MainloopSm100TmaUmmaWarpSpecializedILi5ELi2ELi4ENS5_IJNS4_1CILi1EEESB_SB_EEEEENS5_IJNSA_ILi128EEESE_NSA_ILi32EEEEEEaNS5_IJlSB_lEEEaSH_NS4_8TiledMMAINS4_8MMA_AtomIJNS4_15SM100_MMA_S8_SSIaaiLi128ELi128ELNS4_4UMMA5MajorE0ELSM_0ELNSL_8SaturateE0EEEEEENS4_6LayoutISC_NS5_IJNSA_ILi0EEESR_SR_EEEEENS5_IJNS4_10UnderscoreESU_SU_EEEEENS4_13SM90_TMA_LOADENS4_14ComposedLayoutINS4_7SwizzleILi1ELi4ELi3EEENS4_18smem_ptr_flag_bitsILi8EEENSQ_INS5_IJNSA_ILi8EEESF_EEENS5_IJSF_SB_EEEEEEEvNS4_8identityESX_S17_vS18_EENS_8epilogue10collective18CollectiveEpilogueINS1A_23Sm100TmaWarpSpecializedILi2ELi2ELi64ELb0ELb0EEEJSG_NS5_IJNSQ_ISE_SB_EENSQ_INSA_ILi64EEESB_EEEEEaSH_aSH_NS1A_6fusion15FusionCallbacksIS1E_NS1J_17LinearCombinationIaiaiLNS_15FloatRoundStyleE2EEESG_S1I_JEEENS4_5SM1004TMEM4LOAD26SM100_TMEM_LOAD_32dp32b64xESX_NSY_INSZ_ILi2ELi4ELi3EEES12_NSQ_INS5_IJS13_S1G_EEENS5_IJS1G_SB_EEEEEEENS4_39AutoVectorizingCopyWithAssumedAlignmentILi128EEENS4_14SM90_TMA_STOREES1X_S1Z_S1Z_EEEvvEEEEvNT_6ParamsE --------------------------
	.section	.nv.shared._ZN7cutlass13device_kernelINS_4gemm6kernel13GemmUniversalIN4cute5tupleIJiiiiEEENS1_10collective13CollectiveMmaINS1_35MainloopSm100TmaUmmaWarpSpecializedILi5ELi2ELi4ENS5_IJNS4_1CILi1EEESB_SB_EEEEENS5_IJNSA_ILi128EEESE_NSA_ILi32EEEEEEaNS5_IJlSB_lEEEaSH_NS4_8TiledMMAINS4_8MMA_AtomIJNS4_15SM100_MMA_S8_SSIaaiLi128ELi128ELNS4_4UMMA5MajorE0ELSM_0ELNSL_8SaturateE0EEEEEENS4_6LayoutISC_NS5_IJNSA_ILi0EEESR_SR_EEEEENS5_IJNS4_10UnderscoreESU_SU_EEEEENS4_13SM90_TMA_LOADENS4_14ComposedLayoutINS4_7SwizzleILi1ELi4ELi3EEENS4_18smem_ptr_flag_bitsILi8EEENSQ_INS5_IJNSA_ILi8EEESF_EEENS5_IJSF_SB_EEEEEEEvNS4_8identityESX_S17_vS18_EENS_8epilogue10collective18CollectiveEpilogueINS1A_23Sm100TmaWarpSpecializedILi2ELi2ELi64ELb0ELb0EEEJSG_NS5_IJNSQ_ISE_SB_EENSQ_INSA_ILi64EEESB_EEEEEaSH_aSH_NS1A_6fusion15FusionCallbacksIS1E_NS1J_17LinearCombinationIaiaiLNS_15FloatRoundStyleE2EEESG_S1I_JEEENS4_5SM1004TMEM4LOAD26SM100_TMEM_LOAD_32dp32b64xESX_NSY_INSZ_ILi2ELi4ELi3EEES12_NSQ_INS5_IJS13_S1G_EEENS5_IJS1G_SB_EEEEEEENS4_39AutoVectorizingCopyWithAssumedAlignmentILi128EEENS4_14SM90_TMA_STOREES1X_S1Z_S1Z_EEEvvEEEEvNT_6ParamsE,"aw",@nobits
	.sectionflags	@""
	.align	16
	.zero		1024


//--------------------- .nv.shared.reserved.0     --------------------------
	.section	.nv.shared.reserved.0,"aw",@nobits
	.weak		__nv_reservedSMEM_offset_0_alias
	.size		__nv_reservedSMEM_offset_0_alias, 0, 64
	.other		__nv_reservedSMEM_offset_0_alias,@"STO_CUDA_RESERVED_SHARED STV_DEFAULT"
__nv_reservedSMEM_offset_0_alias:
	.zero		0
.nv.shared.reserved.0:
	.zero		64
	.weak		__nv_reservedSMEM_tcgen05_partition
	.type		__nv_reservedSMEM_tcgen05_partition,@object
	.size		__nv_reservedSMEM_tcgen05_partition,(.L_0 - __nv_reservedSMEM_tcgen05_partition)
__nv_reservedSMEM_tcgen05_partition:
	.zero		32
.L_0:


//--------------------- .nv.global                --------------------------
	.section	.nv.global,"aw",@nobits
.nv.global:
	.type		_ZN40_INTERNAL_f751eadd_4_k_cu_8c5fa7da_106424cute1_E,@object
	.size		_ZN40_INTERNAL_f751eadd_4_k_cu_8c5fa7da_106424cute1_E,(_ZN40_INTERNAL_f751eadd_4_k_cu_8c5fa7da_106424cuda3std3__45__cpo6cbeginE - _ZN40_INTERNAL_f751eadd_4_k_cu_8c5fa7da_106424cute1_E)
_ZN40_INTERNAL_f751eadd_4_k_cu_8c5fa7da_106424cute1_E:
	.zero		1
	.type		_ZN40_INTERNAL_f751eadd_4_k_cu_8c5fa7da_106424cuda3std3__45__cpo6cbeginE,@object
	.size		_ZN40_INTERNAL_f751eadd_4_k_cu_8c5fa7da_106424cuda3std3__45__cpo6cbeginE,(_ZN40_INTERNAL_f751eadd_4_k_cu_8c5fa7da_106424cuda3std3__48in_placeE - _ZN40_INTERNAL_f751eadd_4_k_cu_8c5fa7da_106424cuda3std3__45__cpo6cbeginE)
_ZN40_INTERNAL_f751eadd_4_k_cu_8c5fa7da_106424cuda3std3__45__cpo6cbeginE:
	.zero		1
	.type		_ZN40_INTERNAL_f751eadd_4_k_cu_8c5fa7da_106424cuda3std3__48in_placeE,@object
	.size		_ZN40_INTERNAL_f751eadd_4_k_cu_8c5fa7da_106424cuda3std3__48in_placeE,(_ZN40_INTERNAL_f751eadd_4_k_cu_8c5fa7da_106424cuda3std6ranges3__45__cpo9iter_moveE - _ZN40_INTERNAL_f751eadd_4_k_cu_8c5fa7da_106424cuda3std3__48in_placeE)
_ZN40_INTERNAL_f751eadd_4_k_cu_8c5fa7da_106424cuda3std3__48in_placeE:
	.zero		1
	.type		_ZN40_INTERNAL_f751eadd_4_k_cu_8c5fa7da_106424cuda3std6ranges3__45__cpo9iter_moveE,@object
	.size		_ZN40_INTERNAL_f751eadd_4_k_cu_8c5fa7da_106424cuda3std6ranges3__45__cpo9iter_moveE,(_ZN40_INTERNAL_f751eadd_4_k_cu_8c5fa7da_106424cuda3std3__45__cpo5beginE - _ZN40_INTERNAL_f751eadd_4_k_cu_8c5fa7da_106424cuda3std6ranges3__45__cpo9iter_moveE)
_ZN40_INTERNAL_f751eadd_4_k_cu_8c5fa7da_106424cuda3std6ranges3__45__cpo9iter_moveE:
	.zero		1
	.type		_ZN40_INTERNAL_f751eadd_4_k_cu_8c5fa7da_106424cuda3std3__45__cpo5beginE,@object
	.size		_ZN40_INTERNAL_f751eadd_4_k_cu_8c5fa7da_106424cuda3std3__45__cpo5beginE,(_ZN40_INTERNAL_f751eadd_4_k_cu_8c5fa7da_106424cuda3std3__442_GLOBAL__N__f751eadd_4_k_cu_8c5fa7da_106426ignoreE - _ZN40_INTERNAL_f751eadd_4_k_cu_8c5fa7da_106424cuda3std3__45__cpo5beginE)
_ZN40_INTERNAL_f751eadd_4_k_cu_8c5fa7da_106424cuda3std3__45__cpo5beginE:
	.zero		1
	.type		_ZN40_INTERNAL_f751eadd_4_k_cu_8c5fa7da_106424cuda3std3__442_GLOBAL__N__f751eadd_4_k_cu_8c5fa7da_106426ignoreE,@object
	.size		_ZN40_INTERNAL_f751eadd_4_k_cu_8c5fa7da_106424cuda3std3__442_GLOBAL__N__f751eadd_4_k_cu_8c5fa7da_106426ignoreE,(_ZN40_INTERNAL_f751eadd_4_k_cu_8c5fa7da_106424cute7productE - _ZN40_INTERNAL_f751eadd_4_k_cu_8c5fa7da_106424cuda3std3__442_GLOBAL__N__f751eadd_4_k_cu_8c5fa7da_106426ignoreE)
_ZN40_INTERNAL_f751eadd_4_k_cu_8c5fa7da_106424cuda3std3__442_GLOBAL__N__f751eadd_4_k_cu_8c5fa7da_106426ignoreE:
	.zero		1
	.type		_ZN40_INTERNAL_f751eadd_4_k_cu_8c5fa7da_106424cute7productE,@object
	.size		_ZN40_INTERNAL_f751eadd_4_k_cu_8c5fa7da_106424cute7productE,(_ZN40_INTERNAL_f751eadd_4_k_cu_8c5fa7da_106424cuda3std3__45__cpo3endE - _ZN40_INTERNAL_f751eadd_4_k_cu_8c5fa7da_106424cute7productE)
_ZN40_INTERNAL_f751eadd_4_k_cu_8c5fa7da_106424cute7productE:
	.zero		1
	.type		_ZN40_INTERNAL_f751eadd_4_k_cu_8c5fa7da_106424cuda3std3__45__cpo3endE,@object
	.size		_ZN40_INTERNAL_f751eadd_4_k_cu_8c5fa7da_106424cuda3std3__45__cpo3endE,(_ZN40_INTERNAL_f751eadd_4_k_cu_8c5fa7da_106424cuda3std3__419piecewise_constructE - _ZN40_INTERNAL_f751eadd_4_k_cu_8c5fa7da_106424cuda3std3__45__cpo3endE)
_ZN40_INTERNAL_f751eadd_4_k_cu_8c5fa7da_106424cuda3std3__45__cpo3endE:
	.zero		1
	.type		_ZN40_INTERNAL_f751eadd_4_k_cu_8c5fa7da_106424cuda3std3__419piecewise_constructE,@object
	.size		_ZN40_INTERNAL_f751eadd_4_k_cu_8c5fa7da_106424cuda3std3__419piecewise_constructE,(_ZN40_INTERNAL_f751eadd_4_k_cu_8c5fa7da_106424cuda3std3__45__cpo4cendE - _ZN40_INTERNAL_f751eadd_4_k_cu_8c5fa7da_106424cuda3std3__419piecewise_constructE)
_ZN40_INTERNAL_f751eadd_4_k_cu_8c5fa7da_106424cuda3std3__419piecewise_constructE:
	.zero		1
	.type		_ZN40_INTERNAL_f751eadd_4_k_cu_8c5fa7da_106424cuda3std3__45__cpo4cendE,@object
	.size		_ZN40_INTERNAL_f751eadd_4_k_cu_8c5fa7da_106424cuda3std3__45__cpo4cendE,(_ZN40_INTERNAL_f751eadd_4_k_cu_8c5fa7da_106424cuda3std6ranges3__45__cpo4swapE - _ZN40_INTERNAL_f751eadd_4_k_cu_8c5fa7da_106424cuda3std3__45__cpo4cendE)
_ZN40_INTERNAL_f751eadd_4_k_cu_8c5fa7da_106424cuda3std3__45__cpo4cendE:
	.zero		1
	.type		_ZN40_INTERNAL_f751eadd_4_k_cu_8c5fa7da_106424cuda3std6ranges3__45__cpo4swapE,@object
	.size		_ZN40_INTERNAL_f751eadd_4_k_cu_8c5fa7da_106424cuda3std6ranges3__45__cpo4swapE,(.L_10 - _ZN40_INTERNAL_f751eadd_4_k_cu_8c5fa7da_106424cuda3std6ranges3__45__cpo4swapE)
_ZN40_INTERNAL_f751eadd_4_k_cu_8c5fa7da_106424cuda3std6ranges3__45__cpo4swapE:
	.zero		1
.L_10:


//--------------------- .nv.constant0._ZN7cutlass13device_kernelINS_4gemm6kernel13GemmUniversalIN4cute5tupleIJiiiiEEENS1_10collective13CollectiveMmaINS1_35MainloopSm100TmaUmmaWarpSpecializedILi5ELi2ELi4ENS5_IJNS4_1CILi1EEESB_SB_EEEEENS5_IJNSA_ILi128EEESE_NSA_ILi32EEEEEEaNS5_IJlSB_lEEEaSH_NS4_8TiledMMAINS4_8MMA_AtomIJNS4_15SM100_MMA_S8_SSIaaiLi128ELi128ELNS4_4UMMA5MajorE0ELSM_0ELNSL_8SaturateE0EEEEEENS4_6LayoutISC_NS5_IJNSA_ILi0EEESR_SR_EEEEENS5_IJNS4_10UnderscoreESU_SU_EEEEENS4_13SM90_TMA_LOADENS4_14ComposedLayoutINS4_7SwizzleILi1ELi4ELi3EEENS4_18smem_ptr_flag_bitsILi8EEENSQ_INS5_IJNSA_ILi8EEESF_EEENS5_IJSF_SB_EEEEEEEvNS4_8identityESX_S17_vS18_EENS_8epilogue10collective18CollectiveEpilogueINS1A_23Sm100TmaWarpSpecializedILi2ELi2ELi64ELb0ELb0EEEJSG_NS5_IJNSQ_ISE_SB_EENSQ_INSA_ILi64EEESB_EEEEEaSH_aSH_NS1A_6fusion15FusionCallbacksIS1E_NS1J_17LinearCombinationIaiaiLNS_15FloatRoundStyleE2EEESG_S1I_JEEENS4_5SM1004TMEM4LOAD26SM100_TMEM_LOAD_32dp32b64xESX_NSY_INSZ_ILi2ELi4ELi3EEES12_NSQ_INS5_IJS13_S1G_EEENS5_IJS1G_SB_EEEEEEENS4_39AutoVectorizingCopyWithAssumedAlignmentILi128EEENS4_14SM90_TMA_STOREES1X_S1Z_S1Z_EEEvvEEEEvNT_6ParamsE --------------------------
	.section	.nv.constant0._ZN7cutlass13device_kernelINS_4gemm6kernel13GemmUniversalIN4cute5tupleIJiiiiEEENS1_10collective13CollectiveMmaINS1_35MainloopSm100TmaUmmaWarpSpecializedILi5ELi2ELi4ENS5_IJNS4_1CILi1EEESB_SB_EEEEENS5_IJNSA_ILi128EEESE_NSA_ILi32EEEEEEaNS5_IJlSB_lEEEaSH_NS4_8TiledMMAINS4_8MMA_AtomIJNS4_15SM100_MMA_S8_SSIaaiLi128ELi128ELNS4_4UMMA5MajorE0ELSM_0ELNSL_8SaturateE0EEEEEENS4_6LayoutISC_NS5_IJNSA_ILi0EEESR_SR_EEEEENS5_IJNS4_10UnderscoreESU_SU_EEEEENS4_13SM90_TMA_LOADENS4_14ComposedLayoutINS4_7SwizzleILi1ELi4ELi3EEENS4_18smem_ptr_flag_bitsILi8EEENSQ_INS5_IJNSA_ILi8EEESF_EEENS5_IJSF_SB_EEEEEEEvNS4_8identityESX_S17_vS18_EENS_8epilogue10collective18CollectiveEpilogueINS1A_23Sm100TmaWarpSpecializedILi2ELi2ELi64ELb0ELb0EEEJSG_NS5_IJNSQ_ISE_SB_EENSQ_INSA_ILi64EEESB_EEEEEaSH_aSH_NS1A_6fusion15FusionCallbacksIS1E_NS1J_17LinearCombinationIaiaiLNS_15FloatRoundStyleE2EEESG_S1I_JEEENS4_5SM1004TMEM4LOAD26SM100_TMEM_LOAD_32dp32b64xESX_NSY_INSZ_ILi2ELi4ELi3EEES12_NSQ_INS5_IJS13_S1G_EEENS5_IJS1G_SB_EEEEEEENS4_39AutoVectorizingCopyWithAssumedAlignmentILi128EEENS4_14SM90_TMA_STOREES1X_S1Z_S1Z_EEEvvEEEEvNT_6ParamsE,"a",@progbits
	.sectionflags	@""
	.align	4
.nv.constant0._ZN7cutlass13device_kernelINS_4gemm6kernel13GemmUniversalIN4cute5tupleIJiiiiEEENS1_10collective13CollectiveMmaINS1_35MainloopSm100TmaUmmaWarpSpecializedILi5ELi2ELi4ENS5_IJNS4_1CILi1EEESB_SB_EEEEENS5_IJNSA_ILi128EEESE_NSA_ILi32EEEEEEaNS5_IJlSB_lEEEaSH_NS4_8TiledMMAINS4_8MMA_AtomIJNS4_15SM100_MMA_S8_SSIaaiLi128ELi128ELNS4_4UMMA5MajorE0ELSM_0ELNSL_8SaturateE0EEEEEENS4_6LayoutISC_NS5_IJNSA_ILi0EEESR_SR_EEEEENS5_IJNS4_10UnderscoreESU_SU_EEEEENS4_13SM90_TMA_LOADENS4_14ComposedLayoutINS4_7SwizzleILi1ELi4ELi3EEENS4_18smem_ptr_flag_bitsILi8EEENSQ_INS5_IJNSA_ILi8EEESF_EEENS5_IJSF_SB_EEEEEEEvNS4_8identityESX_S17_vS18_EENS_8epilogue10collective18CollectiveEpilogueINS1A_23Sm100TmaWarpSpecializedILi2ELi2ELi64ELb0ELb0EEEJSG_NS5_IJNSQ_ISE_SB_EENSQ_INSA_ILi64EEESB_EEEEEaSH_aSH_NS1A_6fusion15FusionCallbacksIS1E_NS1J_17LinearCombinationIaiaiLNS_15FloatRoundStyleE2EEESG_S1I_JEEENS4_5SM1004TMEM4LOAD26SM100_TMEM_LOAD_32dp32b64xESX_NSY_INSZ_ILi2ELi4ELi3EEES12_NSQ_INS5_IJS13_S1G_EEENS5_IJS1G_SB_EEEEEEENS4_39AutoVectorizingCopyWithAssumedAlignmentILi128EEENS4_14SM90_TMA_STOREES1X_S1Z_S1Z_EEEvvEEEEvNT_6ParamsE:
	.zero		2944


//--------------------- SYMBOLS --------------------------

	.type		.nv.reservedSmem.offset0,@object
	.size		.nv.reservedSmem.offset0,0x4
	.type		.nv.reservedSmem.cap,@object
	.size		.nv.reservedSmem.cap,0x4
	.type		__assertfail,@function
